//
// Generated by NVIDIA NVVM Compiler
//
// Compiler Build ID: CL-36424714
// Cuda compilation tools, release 13.0, V13.0.88
// Based on NVVM 20.0.0
//

.version 9.0
.target sm_100
.address_size 64

	// .globl	_Z7dekkersPViS0_Pii

.visible .entry _Z7dekkersPViS0_Pii(
	.param .u64 .ptr .align 1 _Z7dekkersPViS0_Pii_param_0,
	.param .u64 .ptr .align 1 _Z7dekkersPViS0_Pii_param_1,
	.param .u64 .ptr .align 1 _Z7dekkersPViS0_Pii_param_2,
	.param .u32 _Z7dekkersPViS0_Pii_param_3
)
{
	.reg .pred 	%p<10>;
	.reg .b32 	%r<27>;
	.reg .b64 	%rd<12>;

	ld.param.u64 	%rd8, [_Z7dekkersPViS0_Pii_param_0];
	ld.param.u64 	%rd9, [_Z7dekkersPViS0_Pii_param_1];
	ld.param.u64 	%rd7, [_Z7dekkersPViS0_Pii_param_2];
	ld.param.u32 	%r10, [_Z7dekkersPViS0_Pii_param_3];
	cvta.to.global.u64 	%rd1, %rd9;
	cvta.to.global.u64 	%rd2, %rd8;
	mov.u32 	%r11, %tid.x;
	setp.ne.s32 	%p1, %r11, 0;
	setp.lt.s32 	%p2, %r10, 1;
	or.pred  	%p3, %p1, %p2;
	@%p3 bra 	$L__BB0_8;
	cvta.to.global.u64 	%rd3, %rd7;
	mov.u32 	%r1, %ctaid.x;
	mul.wide.u32 	%rd10, %r1, 4;
	add.s64 	%rd4, %rd2, %rd10;
	mov.u32 	%r13, %nctaid.x;
	neg.s32 	%r2, %r13;
	neg.s32 	%r3, %r1;
	mov.b32 	%r24, 0;
$L__BB0_2:
	mov.b32 	%r14, 1;
	st.volatile.global.u32 	[%rd4], %r14;
$L__BB0_3:
	mov.u64 	%rd11, %rd2;
	mov.u32 	%r25, %r3;
	mov.u32 	%r26, %r2;
$L__BB0_4:
	setp.eq.s32 	%p4, %r25, 0;
	@%p4 bra 	$L__BB0_6;
	ld.volatile.global.u32 	%r15, [%rd11];
	setp.eq.s32 	%p5, %r15, 1;
	@%p5 bra 	$L__BB0_9;
$L__BB0_6:
	add.s32 	%r26, %r26, 1;
	setp.eq.s32 	%p8, %r26, 0;
	add.s32 	%r25, %r25, 1;
	add.s64 	%rd11, %rd11, 4;
	@%p8 bra 	$L__BB0_7;
	bra.uni 	$L__BB0_4;
$L__BB0_7:
	membar.gl;
	ld.global.u32 	%r20, [%rd3];
	add.s32 	%r21, %r20, 1;
	st.global.u32 	[%rd3], %r21;
	membar.gl;
	mov.b32 	%r22, -1;
	st.volatile.global.u32 	[%rd1], %r22;
	mov.b32 	%r23, 0;
	st.volatile.global.u32 	[%rd4], %r23;
	add.s32 	%r24, %r24, 1;
	setp.ne.s32 	%p9, %r24, %r10;
	@%p9 bra 	$L__BB0_2;
$L__BB0_8:
	ret;
$L__BB0_9:
	mov.b32 	%r16, 0;
	st.volatile.global.u32 	[%rd4], %r16;
$L__BB0_10:
	ld.volatile.global.u32 	%r17, [%rd1];
	setp.eq.s32 	%p6, %r17, -1;
	@%p6 bra 	$L__BB0_12;
	ld.volatile.global.u32 	%r18, [%rd1];
	setp.ne.s32 	%p7, %r18, %r1;
	@%p7 bra 	$L__BB0_10;
$L__BB0_12:
	st.volatile.global.u32 	[%rd1], %r1;
	mov.b32 	%r19, 1;
	st.volatile.global.u32 	[%rd4], %r19;
	bra.uni 	$L__BB0_3;

}
	// .globl	_Z6bakeryPViS0_Pii
.visible .entry _Z6bakeryPViS0_Pii(
	.param .u64 .ptr .align 1 _Z6bakeryPViS0_Pii_param_0,
	.param .u64 .ptr .align 1 _Z6bakeryPViS0_Pii_param_1,
	.param .u64 .ptr .align 1 _Z6bakeryPViS0_Pii_param_2,
	.param .u32 _Z6bakeryPViS0_Pii_param_3
)
{
	.reg .pred 	%p<51>;
	.reg .b32 	%r<186>;
	.reg .b64 	%rd<23>;

	ld.param.u64 	%rd15, [_Z6bakeryPViS0_Pii_param_0];
	ld.param.u64 	%rd16, [_Z6bakeryPViS0_Pii_param_1];
	ld.param.u64 	%rd14, [_Z6bakeryPViS0_Pii_param_2];
	ld.param.u32 	%r90, [_Z6bakeryPViS0_Pii_param_3];
	cvta.to.global.u64 	%rd1, %rd16;
	cvta.to.global.u64 	%rd2, %rd15;
	mov.u32 	%r91, %tid.x;
	setp.ne.s32 	%p1, %r91, 0;
	setp.lt.s32 	%p2, %r90, 1;
	or.pred  	%p3, %p1, %p2;
	@%p3 bra 	$L__BB1_83;
	cvta.to.global.u64 	%rd3, %rd14;
	mov.u32 	%r1, %ctaid.x;
	mul.wide.u32 	%rd17, %r1, 4;
	add.s64 	%rd4, %rd2, %rd17;
	mov.u32 	%r2, %nctaid.x;
	add.s64 	%rd5, %rd1, %rd17;
	and.b32  	%r3, %r2, 15;
	add.s32 	%r4, %r3, -1;
	and.b32  	%r5, %r2, 7;
	add.s32 	%r6, %r5, -1;
	and.b32  	%r7, %r2, 2147483632;
	and.b32  	%r8, %r2, 3;
	and.b32  	%r93, %r2, -16;
	neg.s32 	%r9, %r93;
	add.s64 	%rd6, %rd1, 32;
	mov.b32 	%r142, 0;
$L__BB1_2:
	setp.lt.u32 	%p4, %r2, 16;
	mov.b32 	%r96, 1;
	st.volatile.global.u32 	[%rd4], %r96;
	mov.b32 	%r173, 0;
	mov.u32 	%r145, %r173;
	@%p4 bra 	$L__BB1_37;
	mov.b32 	%r145, 0;
	mov.u64 	%rd22, %rd6;
	mov.u32 	%r143, %r9;
$L__BB1_4:
	.pragma "nounroll";
	ld.volatile.global.u32 	%r98, [%rd22+-32];
	setp.le.s32 	%p5, %r98, %r145;
	@%p5 bra 	$L__BB1_6;
	ld.volatile.global.u32 	%r145, [%rd22+-32];
$L__BB1_6:
	ld.volatile.global.u32 	%r99, [%rd22+-28];
	setp.le.s32 	%p6, %r99, %r145;
	@%p6 bra 	$L__BB1_8;
	ld.volatile.global.u32 	%r145, [%rd22+-28];
$L__BB1_8:
	ld.volatile.global.u32 	%r100, [%rd22+-24];
	setp.le.s32 	%p7, %r100, %r145;
	@%p7 bra 	$L__BB1_10;
	ld.volatile.global.u32 	%r145, [%rd22+-24];
$L__BB1_10:
	ld.volatile.global.u32 	%r101, [%rd22+-20];
	setp.le.s32 	%p8, %r101, %r145;
	@%p8 bra 	$L__BB1_12;
	ld.volatile.global.u32 	%r145, [%rd22+-20];
$L__BB1_12:
	ld.volatile.global.u32 	%r102, [%rd22+-16];
	setp.le.s32 	%p9, %r102, %r145;
	@%p9 bra 	$L__BB1_14;
	ld.volatile.global.u32 	%r145, [%rd22+-16];
$L__BB1_14:
	ld.volatile.global.u32 	%r103, [%rd22+-12];
	setp.le.s32 	%p10, %r103, %r145;
	@%p10 bra 	$L__BB1_16;
	ld.volatile.global.u32 	%r145, [%rd22+-12];
$L__BB1_16:
	ld.volatile.global.u32 	%r104, [%rd22+-8];
	setp.le.s32 	%p11, %r104, %r145;
	@%p11 bra 	$L__BB1_18;
	ld.volatile.global.u32 	%r145, [%rd22+-8];
$L__BB1_18:
	ld.volatile.global.u32 	%r105, [%rd22+-4];
	setp.le.s32 	%p12, %r105, %r145;
	@%p12 bra 	$L__BB1_20;
	ld.volatile.global.u32 	%r145, [%rd22+-4];
$L__BB1_20:
	ld.volatile.global.u32 	%r106, [%rd22];
	setp.le.s32 	%p13, %r106, %r145;
	@%p13 bra 	$L__BB1_22;
	ld.volatile.global.u32 	%r145, [%rd22];
$L__BB1_22:
	ld.volatile.global.u32 	%r107, [%rd22+4];
	setp.le.s32 	%p14, %r107, %r145;
	@%p14 bra 	$L__BB1_24;
	ld.volatile.global.u32 	%r145, [%rd22+4];
$L__BB1_24:
	ld.volatile.global.u32 	%r108, [%rd22+8];
	setp.le.s32 	%p15, %r108, %r145;
	@%p15 bra 	$L__BB1_26;
	ld.volatile.global.u32 	%r145, [%rd22+8];
$L__BB1_26:
	ld.volatile.global.u32 	%r109, [%rd22+12];
	setp.le.s32 	%p16, %r109, %r145;
	@%p16 bra 	$L__BB1_28;
	ld.volatile.global.u32 	%r145, [%rd22+12];
$L__BB1_28:
	ld.volatile.global.u32 	%r110, [%rd22+16];
	setp.le.s32 	%p17, %r110, %r145;
	@%p17 bra 	$L__BB1_30;
	ld.volatile.global.u32 	%r145, [%rd22+16];
$L__BB1_30:
	ld.volatile.global.u32 	%r111, [%rd22+20];
	setp.le.s32 	%p18, %r111, %r145;
	@%p18 bra 	$L__BB1_32;
	ld.volatile.global.u32 	%r145, [%rd22+20];
$L__BB1_32:
	ld.volatile.global.u32 	%r112, [%rd22+24];
	setp.le.s32 	%p19, %r112, %r145;
	@%p19 bra 	$L__BB1_34;
	ld.volatile.global.u32 	%r145, [%rd22+24];
$L__BB1_34:
	ld.volatile.global.u32 	%r113, [%rd22+28];
	setp.le.s32 	%p20, %r113, %r145;
	@%p20 bra 	$L__BB1_36;
	ld.volatile.global.u32 	%r145, [%rd22+28];
$L__BB1_36:
	add.s32 	%r143, %r143, 16;
	add.s64 	%rd22, %rd22, 64;
	setp.ne.s32 	%p21, %r143, 0;
	mov.u32 	%r173, %r7;
	@%p21 bra 	$L__BB1_4;
$L__BB1_37:
	setp.eq.s32 	%p22, %r3, 0;
	@%p22 bra 	$L__BB1_76;
	setp.lt.u32 	%p23, %r4, 7;
	@%p23 bra 	$L__BB1_56;
	mul.wide.u32 	%rd18, %r173, 4;
	add.s64 	%rd9, %rd1, %rd18;
	ld.volatile.global.u32 	%r115, [%rd9];
	setp.le.s32 	%p24, %r115, %r145;
	@%p24 bra 	$L__BB1_41;
	ld.volatile.global.u32 	%r145, [%rd9];
$L__BB1_41:
	ld.volatile.global.u32 	%r116, [%rd9+4];
	setp.le.s32 	%p25, %r116, %r145;
	@%p25 bra 	$L__BB1_43;
	ld.volatile.global.u32 	%r145, [%rd9+4];
$L__BB1_43:
	ld.volatile.global.u32 	%r117, [%rd9+8];
	setp.le.s32 	%p26, %r117, %r145;
	@%p26 bra 	$L__BB1_45;
	ld.volatile.global.u32 	%r145, [%rd9+8];
$L__BB1_45:
	ld.volatile.global.u32 	%r118, [%rd9+12];
	setp.le.s32 	%p27, %r118, %r145;
	@%p27 bra 	$L__BB1_47;
	ld.volatile.global.u32 	%r145, [%rd9+12];
$L__BB1_47:
	ld.volatile.global.u32 	%r119, [%rd9+16];
	setp.le.s32 	%p28, %r119, %r145;
	@%p28 bra 	$L__BB1_49;
	ld.volatile.global.u32 	%r145, [%rd9+16];
$L__BB1_49:
	ld.volatile.global.u32 	%r120, [%rd9+20];
	setp.le.s32 	%p29, %r120, %r145;
	@%p29 bra 	$L__BB1_51;
	ld.volatile.global.u32 	%r145, [%rd9+20];
$L__BB1_51:
	ld.volatile.global.u32 	%r121, [%rd9+24];
	setp.le.s32 	%p30, %r121, %r145;
	@%p30 bra 	$L__BB1_53;
	ld.volatile.global.u32 	%r145, [%rd9+24];
$L__BB1_53:
	ld.volatile.global.u32 	%r122, [%rd9+28];
	setp.le.s32 	%p31, %r122, %r145;
	@%p31 bra 	$L__BB1_55;
	ld.volatile.global.u32 	%r145, [%rd9+28];
$L__BB1_55:
	add.s32 	%r173, %r173, 8;
$L__BB1_56:
	setp.eq.s32 	%p32, %r5, 0;
	@%p32 bra 	$L__BB1_76;
	setp.lt.u32 	%p33, %r6, 3;
	@%p33 bra 	$L__BB1_67;
	mul.wide.u32 	%rd19, %r173, 4;
	add.s64 	%rd10, %rd1, %rd19;
	ld.volatile.global.u32 	%r124, [%rd10];
	setp.le.s32 	%p34, %r124, %r145;
	@%p34 bra 	$L__BB1_60;
	ld.volatile.global.u32 	%r145, [%rd10];
$L__BB1_60:
	ld.volatile.global.u32 	%r125, [%rd10+4];
	setp.le.s32 	%p35, %r125, %r145;
	@%p35 bra 	$L__BB1_62;
	ld.volatile.global.u32 	%r145, [%rd10+4];
$L__BB1_62:
	ld.volatile.global.u32 	%r126, [%rd10+8];
	setp.le.s32 	%p36, %r126, %r145;
	@%p36 bra 	$L__BB1_64;
	ld.volatile.global.u32 	%r145, [%rd10+8];
$L__BB1_64:
	ld.volatile.global.u32 	%r127, [%rd10+12];
	setp.le.s32 	%p37, %r127, %r145;
	@%p37 bra 	$L__BB1_66;
	ld.volatile.global.u32 	%r145, [%rd10+12];
$L__BB1_66:
	add.s32 	%r173, %r173, 4;
$L__BB1_67:
	setp.eq.s32 	%p38, %r8, 0;
	@%p38 bra 	$L__BB1_76;
	mul.wide.u32 	%rd20, %r173, 4;
	add.s64 	%rd11, %rd1, %rd20;
	ld.volatile.global.u32 	%r128, [%rd11];
	setp.le.s32 	%p39, %r128, %r145;
	@%p39 bra 	$L__BB1_70;
	ld.volatile.global.u32 	%r145, [%rd11];
$L__BB1_70:
	setp.eq.s32 	%p40, %r8, 1;
	@%p40 bra 	$L__BB1_76;
	ld.volatile.global.u32 	%r129, [%rd11+4];
	setp.le.s32 	%p41, %r129, %r145;
	@%p41 bra 	$L__BB1_73;
	ld.volatile.global.u32 	%r145, [%rd11+4];
$L__BB1_73:
	setp.eq.s32 	%p42, %r8, 2;
	@%p42 bra 	$L__BB1_76;
	ld.volatile.global.u32 	%r130, [%rd11+8];
	setp.le.s32 	%p43, %r130, %r145;
	@%p43 bra 	$L__BB1_76;
	ld.volatile.global.u32 	%r145, [%rd11+8];
$L__BB1_76:
	add.s32 	%r132, %r145, 1;
	st.volatile.global.u32 	[%rd5], %r132;
	membar.gl;
	mov.b32 	%r185, 0;
$L__BB1_77:
	mul.wide.u32 	%rd21, %r185, 4;
	add.s64 	%rd12, %rd2, %rd21;
	add.s64 	%rd13, %rd1, %rd21;
$L__BB1_78:
	ld.volatile.global.u32 	%r133, [%rd12];
	setp.eq.s32 	%p44, %r133, 0;
	@%p44 bra 	$L__BB1_81;
	ld.volatile.global.u32 	%r134, [%rd13];
	ld.volatile.global.u32 	%r135, [%rd5];
	setp.lt.s32 	%p45, %r134, %r135;
	@%p45 bra 	$L__BB1_78;
	setp.lt.u32 	%p46, %r185, %r1;
	ld.volatile.global.u32 	%r137, [%rd13];
	ld.volatile.global.u32 	%r138, [%rd5];
	setp.eq.s32 	%p47, %r137, %r138;
	and.pred  	%p48, %p47, %p46;
	@%p48 bra 	$L__BB1_78;
$L__BB1_81:
	add.s32 	%r185, %r185, 1;
	setp.ne.s32 	%p49, %r185, %r2;
	@%p49 bra 	$L__BB1_77;
	membar.gl;
	ld.global.u32 	%r139, [%rd3];
	add.s32 	%r140, %r139, 1;
	st.global.u32 	[%rd3], %r140;
	membar.gl;
	mov.b32 	%r141, 0;
	st.volatile.global.u32 	[%rd4], %r141;
	add.s32 	%r142, %r142, 1;
	setp.ne.s32 	%p50, %r142, %r90;
	@%p50 bra 	$L__BB1_2;
$L__BB1_83:
	ret;

}
	// .globl	_Z9petersonsPViS0_Pii
.visible .entry _Z9petersonsPViS0_Pii(
	.param .u64 .ptr .align 1 _Z9petersonsPViS0_Pii_param_0,
	.param .u64 .ptr .align 1 _Z9petersonsPViS0_Pii_param_1,
	.param .u64 .ptr .align 1 _Z9petersonsPViS0_Pii_param_2,
	.param .u32 _Z9petersonsPViS0_Pii_param_3
)
{
	.reg .pred 	%p<11>;
	.reg .b32 	%r<23>;
	.reg .b64 	%rd<13>;

	ld.param.u64 	%rd9, [_Z9petersonsPViS0_Pii_param_0];
	ld.param.u64 	%rd7, [_Z9petersonsPViS0_Pii_param_1];
	ld.param.u64 	%rd8, [_Z9petersonsPViS0_Pii_param_2];
	ld.param.u32 	%r10, [_Z9petersonsPViS0_Pii_param_3];
	cvta.to.global.u64 	%rd1, %rd9;
	mov.u32 	%r11, %tid.x;
	setp.ne.s32 	%p1, %r11, 0;
	setp.lt.s32 	%p2, %r10, 1;
	or.pred  	%p3, %p1, %p2;
	@%p3 bra 	$L__BB2_12;
	cvta.to.global.u64 	%rd2, %rd8;
	mov.u32 	%r1, %nctaid.x;
	add.s32 	%r2, %r1, -1;
	mov.u32 	%r3, %ctaid.x;
	mul.wide.u32 	%rd10, %r3, 4;
	add.s64 	%rd3, %rd1, %rd10;
	cvta.to.global.u64 	%rd4, %rd7;
	mov.b32 	%r20, 0;
$L__BB2_2:
	setp.eq.s32 	%p4, %r2, 0;
	@%p4 bra 	$L__BB2_11;
	mov.b32 	%r21, 0;
$L__BB2_4:
	st.volatile.global.u32 	[%rd3], %r21;
	mul.wide.u32 	%rd11, %r21, 4;
	add.s64 	%rd5, %rd4, %rd11;
	st.volatile.global.u32 	[%rd5], %r3;
	mov.b32 	%r22, 0;
$L__BB2_5:
	setp.eq.s32 	%p5, %r22, %r3;
	@%p5 bra 	$L__BB2_9;
	mul.wide.u32 	%rd12, %r22, 4;
	add.s64 	%rd6, %rd1, %rd12;
$L__BB2_7:
	ld.volatile.global.u32 	%r15, [%rd6];
	setp.lt.s32 	%p6, %r15, %r21;
	@%p6 bra 	$L__BB2_9;
	ld.volatile.global.u32 	%r16, [%rd5];
	setp.eq.s32 	%p7, %r16, %r3;
	@%p7 bra 	$L__BB2_7;
$L__BB2_9:
	add.s32 	%r22, %r22, 1;
	setp.ne.s32 	%p8, %r22, %r1;
	@%p8 bra 	$L__BB2_5;
	add.s32 	%r21, %r21, 1;
	setp.ne.s32 	%p9, %r21, %r2;
	@%p9 bra 	$L__BB2_4;
$L__BB2_11:
	membar.gl;
	ld.global.u32 	%r17, [%rd2];
	add.s32 	%r18, %r17, 1;
	st.global.u32 	[%rd2], %r18;
	membar.gl;
	mov.b32 	%r19, -1;
	st.volatile.global.u32 	[%rd3], %r19;
	add.s32 	%r20, %r20, 1;
	setp.ne.s32 	%p10, %r20, %r10;
	@%p10 bra 	$L__BB2_2;
$L__BB2_12:
	ret;

}
	// .globl	_Z8spinLockPViPii
.visible .entry _Z8spinLockPViPii(
	.param .u64 .ptr .align 1 _Z8spinLockPViPii_param_0,
	.param .u64 .ptr .align 1 _Z8spinLockPViPii_param_1,
	.param .u32 _Z8spinLockPViPii_param_2
)
{
	.reg .pred 	%p<6>;
	.reg .b32 	%r<11>;
	.reg .b64 	%rd<5>;

	ld.param.u64 	%rd4, [_Z8spinLockPViPii_param_0];
	ld.param.u64 	%rd3, [_Z8spinLockPViPii_param_1];
	ld.param.u32 	%r3, [_Z8spinLockPViPii_param_2];
	cvta.to.global.u64 	%rd1, %rd4;
	mov.u32 	%r4, %tid.x;
	setp.ne.s32 	%p1, %r4, 0;
	setp.lt.s32 	%p2, %r3, 1;
	or.pred  	%p3, %p1, %p2;
	@%p3 bra 	$L__BB3_4;
	cvta.to.global.u64 	%rd2, %rd3;
	mov.b32 	%r10, 0;
$L__BB3_2:
	atom.relaxed.global.cas.b32 	%r6, [%rd1], 0, 1;
	setp.eq.s32 	%p4, %r6, 1;
	@%p4 bra 	$L__BB3_2;
	membar.gl;
	ld.global.u32 	%r7, [%rd2];
	add.s32 	%r8, %r7, 1;
	st.global.u32 	[%rd2], %r8;
	membar.gl;
	mov.b32 	%r9, 0;
	st.volatile.global.u32 	[%rd1], %r9;
	add.s32 	%r10, %r10, 1;
	setp.ne.s32 	%p5, %r10, %r3;
	@%p5 bra 	$L__BB3_2;
$L__BB3_4:
	ret;

}


// ===== COMPILED SASS (sm_100) =====

	.target	sm_100

	.elftype	@"ET_EXEC"


//--------------------- .note.nv.tkinfo           --------------------------
	.section	.note.nv.tkinfo,"",@"SHT_NOTE"
	.sectionflags	@"SHF_NOTE_NV_TKINFO"
	.tkinfo
        /*0018*/ 	.word	0x00000002
        /*0030*/ 	.string	""
        /*0030*/ 	.string	"ptxas"
        /*0030*/ 	.string	"Cuda compilation tools, release 13.0, V13.0.88"
        /*0030*/ 	.string	"Build cuda_13.0.r13.0/compiler.36424714_0"
        /*0030*/ 	.string	"-arch sm_100 -m 64 "



//--------------------- .note.nv.cuinfo           --------------------------
	.section	.note.nv.cuinfo,"",@"SHT_NOTE"
	.sectionflags	@"SHF_NOTE_NV_CUINFO"
        /*0018*/ 	.short	0x0002
        /*001a*/ 	.short	0x0064
        /*001c*/ 	.short	0x0082
	.zero		2


//--------------------- .nv.info                  --------------------------
	.section	.nv.info,"",@"SHT_CUDA_INFO"
	.align	4


	//----- nvinfo : EIATTR_REGCOUNT
	.align		4
        /*0000*/ 	.byte	0x04, 0x2f
        /*0002*/ 	.short	(.L_1 - .L_0)
	.align		4
.L_0:
        /*0004*/ 	.word	index@(_Z7dekkersPViS0_Pii)
        /*0008*/ 	.word	0x0000000c


	//----- nvinfo : EIATTR_FRAME_SIZE
	.align		4
.L_1:
        /*000c*/ 	.byte	0x04, 0x11
        /*000e*/ 	.short	(.L_3 - .L_2)
	.align		4
.L_2:
        /*0010*/ 	.word	index@(_Z7dekkersPViS0_Pii)
        /*0014*/ 	.word	0x00000000


	//----- nvinfo : EIATTR_REGCOUNT
	.align		4
.L_3:
        /*0018*/ 	.byte	0x04, 0x2f
        /*001a*/ 	.short	(.L_5 - .L_4)
	.align		4
.L_4:
        /*001c*/ 	.word	index@(_Z6bakeryPViS0_Pii)
        /*0020*/ 	.word	0x00000010


	//----- nvinfo : EIATTR_FRAME_SIZE
	.align		4
.L_5:
        /*0024*/ 	.byte	0x04, 0x11
        /*0026*/ 	.short	(.L_7 - .L_6)
	.align		4
.L_6:
        /*0028*/ 	.word	index@(_Z6bakeryPViS0_Pii)
        /*002c*/ 	.word	0x00000000


	//----- nvinfo : EIATTR_REGCOUNT
	.align		4
.L_7:
        /*0030*/ 	.byte	0x04, 0x2f
        /*0032*/ 	.short	(.L_9 - .L_8)
	.align		4
.L_8:
        /*0034*/ 	.word	index@(_Z9petersonsPViS0_Pii)
        /*0038*/ 	.word	0x00000010


	//----- nvinfo : EIATTR_FRAME_SIZE
	.align		4
.L_9:
        /*003c*/ 	.byte	0x04, 0x11
        /*003e*/ 	.short	(.L_11 - .L_10)
	.align		4
.L_10:
        /*0040*/ 	.word	index@(_Z9petersonsPViS0_Pii)
        /*0044*/ 	.word	0x00000000


	//----- nvinfo : EIATTR_REGCOUNT
	.align		4
.L_11:
        /*0048*/ 	.byte	0x04, 0x2f
        /*004a*/ 	.short	(.L_13 - .L_12)
	.align		4
.L_12:
        /*004c*/ 	.word	index@(_Z8spinLockPViPii)
        /*0050*/ 	.word	0x0000000c


	//----- nvinfo : EIATTR_FRAME_SIZE
	.align		4
.L_13:
        /*0054*/ 	.byte	0x04, 0x11
        /*0056*/ 	.short	(.L_15 - .L_14)
	.align		4
.L_14:
        /*0058*/ 	.word	index@(_Z8spinLockPViPii)
        /*005c*/ 	.word	0x00000000


	//----- nvinfo : EIATTR_MIN_STACK_SIZE
	.align		4
.L_15:
        /*0060*/ 	.byte	0x04, 0x12
        /*0062*/ 	.short	(.L_17 - .L_16)
	.align		4
.L_16:
        /*0064*/ 	.word	index@(_Z8spinLockPViPii)
        /*0068*/ 	.word	0x00000000


	//----- nvinfo : EIATTR_MIN_STACK_SIZE
	.align		4
.L_17:
        /*006c*/ 	.byte	0x04, 0x12
        /*006e*/ 	.short	(.L_19 - .L_18)
	.align		4
.L_18:
        /*0070*/ 	.word	index@(_Z9petersonsPViS0_Pii)
        /*0074*/ 	.word	0x00000000


	//----- nvinfo : EIATTR_MIN_STACK_SIZE
	.align		4
.L_19:
        /*0078*/ 	.byte	0x04, 0x12
        /*007a*/ 	.short	(.L_21 - .L_20)
	.align		4
.L_20:
        /*007c*/ 	.word	index@(_Z6bakeryPViS0_Pii)
        /*0080*/ 	.word	0x00000000


	//----- nvinfo : EIATTR_MIN_STACK_SIZE
	.align		4
.L_21:
        /*0084*/ 	.byte	0x04, 0x12
        /*0086*/ 	.short	(.L_23 - .L_22)
	.align		4
.L_22:
        /*0088*/ 	.word	index@(_Z7dekkersPViS0_Pii)
        /*008c*/ 	.word	0x00000000
.L_23:


//--------------------- .nv.compat                --------------------------
	.section	.nv.compat,"",@"SHT_CUDA_COMPAT_INFO"
	.align	4
        /*0000*/ 	.byte	0x02, 0x09, 0x00, 0x00, 0x02, 0x02, 0x01, 0x00, 0x02, 0x05, 0x05, 0x00, 0x03, 0x07, 0x01, 0x01
        /*0010*/ 	.byte	0x02, 0x03, 0x00, 0x00, 0x02, 0x06, 0x01, 0x00, 0x04, 0x0b, 0x08, 0x00, 0x09, 0x00, 0x00, 0x00
        /*0020*/ 	.byte	0x00, 0x00, 0x00, 0x00


//--------------------- .nv.info._Z8spinLockPViPii --------------------------
	.section	.nv.info._Z8spinLockPViPii,"",@"SHT_CUDA_INFO"
	.sectionflags	@""
	.align	4


	//----- nvinfo : EIATTR_CUDA_API_VERSION
	.align		4
        /*0000*/ 	.byte	0x04, 0x37
        /*0002*/ 	.short	(.L_25 - .L_24)
.L_24:
        /*0004*/ 	.word	0x00000082


	//----- nvinfo : EIATTR_KPARAM_INFO
	.align		4
.L_25:
        /*0008*/ 	.byte	0x04, 0x17
        /*000a*/ 	.short	(.L_27 - .L_26)
.L_26:
        /*000c*/ 	.word	0x00000000
        /*0010*/ 	.short	0x0002
        /*0012*/ 	.short	0x0010
        /*0014*/ 	.byte	0x00, 0xf0, 0x11, 0x00


	//----- nvinfo : EIATTR_KPARAM_INFO
	.align		4
.L_27:
        /*0018*/ 	.byte	0x04, 0x17
        /*001a*/ 	.short	(.L_29 - .L_28)
.L_28:
        /*001c*/ 	.word	0x00000000
        /*0020*/ 	.short	0x0001
        /*0022*/ 	.short	0x0008
        /*0024*/ 	.byte	0x00, 0xf5, 0x21, 0x00


	//----- nvinfo : EIATTR_KPARAM_INFO
	.align		4
.L_29:
        /*0028*/ 	.byte	0x04, 0x17
        /*002a*/ 	.short	(.L_31 - .L_30)
.L_30:
        /*002c*/ 	.word	0x00000000
        /*0030*/ 	.short	0x0000
        /*0032*/ 	.short	0x0000
        /*0034*/ 	.byte	0x00, 0xf5, 0x21, 0x00


	//----- nvinfo : EIATTR_SPARSE_MMA_MASK
	.align		4
.L_31:
        /*0038*/ 	.byte	0x03, 0x50
        /*003a*/ 	.short	0x0000


	//----- nvinfo : EIATTR_MAXREG_COUNT
	.align		4
        /*003c*/ 	.byte	0x03, 0x1b
        /*003e*/ 	.short	0x00ff


	//----- nvinfo : EIATTR_MERCURY_ISA_VERSION
	.align		4
        /*0040*/ 	.byte	0x03, 0x5f
        /*0042*/ 	.short	0x0101


	//----- nvinfo : EIATTR_VRC_CTA_INIT_COUNT
	.align		4
        /*0044*/ 	.byte	0x02, 0x4a
	.zero		1
	.zero		1


	//----- nvinfo : EIATTR_EXIT_INSTR_OFFSETS
	.align		4
        /*0048*/ 	.byte	0x04, 0x1c
        /*004a*/ 	.short	(.L_33 - .L_32)


	//   ....[0]....
.L_32:
        /*004c*/ 	.word	0x00000050


	//   ....[1]....
        /*0050*/ 	.word	0x00000260


	//----- nvinfo : EIATTR_CRS_STACK_SIZE
	.align		4
.L_33:
        /*0054*/ 	.byte	0x04, 0x1e
        /*0056*/ 	.short	(.L_35 - .L_34)
.L_34:
        /*0058*/ 	.word	0x00000000


	//----- nvinfo : EIATTR_CBANK_PARAM_SIZE
	.align		4
.L_35:
        /*005c*/ 	.byte	0x03, 0x19
        /*005e*/ 	.short	0x0014


	//----- nvinfo : EIATTR_PARAM_CBANK
	.align		4
        /*0060*/ 	.byte	0x04, 0x0a
        /*0062*/ 	.short	(.L_37 - .L_36)
	.align		4
.L_36:
        /*0064*/ 	.word	index@(.nv.constant0._Z8spinLockPViPii)
        /*0068*/ 	.short	0x0380
        /*006a*/ 	.short	0x0014


	//----- nvinfo : EIATTR_SW_WAR
	.align		4
.L_37:
        /*006c*/ 	.byte	0x04, 0x36
        /*006e*/ 	.short	(.L_39 - .L_38)
.L_38:
        /*0070*/ 	.word	0x00000008
.L_39:


//--------------------- .nv.info._Z9petersonsPViS0_Pii --------------------------
	.section	.nv.info._Z9petersonsPViS0_Pii,"",@"SHT_CUDA_INFO"
	.sectionflags	@""
	.align	4


	//----- nvinfo : EIATTR_CUDA_API_VERSION
	.align		4
        /*0000*/ 	.byte	0x04, 0x37
        /*0002*/ 	.short	(.L_41 - .L_40)
.L_40:
        /*0004*/ 	.word	0x00000082


	//----- nvinfo : EIATTR_KPARAM_INFO
	.align		4
.L_41:
        /*0008*/ 	.byte	0x04, 0x17
        /*000a*/ 	.short	(.L_43 - .L_42)
.L_42:
        /*000c*/ 	.word	0x00000000
        /*0010*/ 	.short	0x0003
        /*0012*/ 	.short	0x0018
        /*0014*/ 	.byte	0x00, 0xf0, 0x11, 0x00


	//----- nvinfo : EIATTR_KPARAM_INFO
	.align		4
.L_43:
        /*0018*/ 	.byte	0x04, 0x17
        /*001a*/ 	.short	(.L_45 - .L_44)
.L_44:
        /*001c*/ 	.word	0x00000000
        /*0020*/ 	.short	0x0002
        /*0022*/ 	.short	0x0010
        /*0024*/ 	.byte	0x00, 0xf5, 0x21, 0x00


	//----- nvinfo : EIATTR_KPARAM_INFO
	.align		4
.L_45:
        /*0028*/ 	.byte	0x04, 0x17
        /*002a*/ 	.short	(.L_47 - .L_46)
.L_46:
        /*002c*/ 	.word	0x00000000
        /*0030*/ 	.short	0x0001
        /*0032*/ 	.short	0x0008
        /*0034*/ 	.byte	0x00, 0xf5, 0x21, 0x00


	//----- nvinfo : EIATTR_KPARAM_INFO
	.align		4
.L_47:
        /*0038*/ 	.byte	0x04, 0x17
        /*003a*/ 	.short	(.L_49 - .L_48)
.L_48:
        /*003c*/ 	.word	0x00000000
        /*0040*/ 	.short	0x0000
        /*0042*/ 	.short	0x0000
        /*0044*/ 	.byte	0x00, 0xf5, 0x21, 0x00


	//----- nvinfo : EIATTR_SPARSE_MMA_MASK
	.align		4
.L_49:
        /*0048*/ 	.byte	0x03, 0x50
        /*004a*/ 	.short	0x0000


	//----- nvinfo : EIATTR_MAXREG_COUNT
	.align		4
        /*004c*/ 	.byte	0x03, 0x1b
        /*004e*/ 	.short	0x00ff


	//----- nvinfo : EIATTR_MERCURY_ISA_VERSION
	.align		4
        /*0050*/ 	.byte	0x03, 0x5f
        /*0052*/ 	.short	0x0101


	//----- nvinfo : EIATTR_VRC_CTA_INIT_COUNT
	.align		4
        /*0054*/ 	.byte	0x02, 0x4a
	.zero		1
	.zero		1


	//----- nvinfo : EIATTR_EXIT_INSTR_OFFSETS
	.align		4
        /*0058*/ 	.byte	0x04, 0x1c
        /*005a*/ 	.short	(.L_51 - .L_50)


	//   ....[0]....
.L_50:
        /*005c*/ 	.word	0x00000050


	//   ....[1]....
        /*0060*/ 	.word	0x00000370


	//----- nvinfo : EIATTR_CBANK_PARAM_SIZE
	.align		4
.L_51:
        /*0064*/ 	.byte	0x03, 0x19
        /*0066*/ 	.short	0x001c


	//----- nvinfo : EIATTR_PARAM_CBANK
	.align		4
        /*0068*/ 	.byte	0x04, 0x0a
        /*006a*/ 	.short	(.L_53 - .L_52)
	.align		4
.L_52:
        /*006c*/ 	.word	index@(.nv.constant0._Z9petersonsPViS0_Pii)
        /*0070*/ 	.short	0x0380
        /*0072*/ 	.short	0x001c


	//----- nvinfo : EIATTR_SW_WAR
	.align		4
.L_53:
        /*0074*/ 	.byte	0x04, 0x36
        /*0076*/ 	.short	(.L_55 - .L_54)
.L_54:
        /*0078*/ 	.word	0x00000008
.L_55:


//--------------------- .nv.info._Z6bakeryPViS0_Pii --------------------------
	.section	.nv.info._Z6bakeryPViS0_Pii,"",@"SHT_CUDA_INFO"
	.sectionflags	@""
	.align	4


	//----- nvinfo : EIATTR_CUDA_API_VERSION
	.align		4
        /*0000*/ 	.byte	0x04, 0x37
        /*0002*/ 	.short	(.L_57 - .L_56)
.L_56:
        /*0004*/ 	.word	0x00000082


	//----- nvinfo : EIATTR_KPARAM_INFO
	.align		4
.L_57:
        /*0008*/ 	.byte	0x04, 0x17
        /*000a*/ 	.short	(.L_59 - .L_58)
.L_58:
        /*000c*/ 	.word	0x00000000
        /*0010*/ 	.short	0x0003
        /*0012*/ 	.short	0x0018
        /*0014*/ 	.byte	0x00, 0xf0, 0x11, 0x00


	//----- nvinfo : EIATTR_KPARAM_INFO
	.align		4
.L_59:
        /*0018*/ 	.byte	0x04, 0x17
        /*001a*/ 	.short	(.L_61 - .L_60)
.L_60:
        /*001c*/ 	.word	0x00000000
        /*0020*/ 	.short	0x0002
        /*0022*/ 	.short	0x0010
        /*0024*/ 	.byte	0x00, 0xf5, 0x21, 0x00


	//----- nvinfo : EIATTR_KPARAM_INFO
	.align		4
.L_61:
        /*0028*/ 	.byte	0x04, 0x17
        /*002a*/ 	.short	(.L_63 - .L_62)
.L_62:
        /*002c*/ 	.word	0x00000000
        /*0030*/ 	.short	0x0001
        /*0032*/ 	.short	0x0008
        /*0034*/ 	.byte	0x00, 0xf5, 0x21, 0x00


	//----- nvinfo : EIATTR_KPARAM_INFO
	.align		4
.L_63:
        /*0038*/ 	.byte	0x04, 0x17
        /*003a*/ 	.short	(.L_65 - .L_64)
.L_64:
        /*003c*/ 	.word	0x00000000
        /*0040*/ 	.short	0x0000
        /*0042*/ 	.short	0x0000
        /*0044*/ 	.byte	0x00, 0xf5, 0x21, 0x00


	//----- nvinfo : EIATTR_SPARSE_MMA_MASK
	.align		4
.L_65:
        /*0048*/ 	.byte	0x03, 0x50
        /*004a*/ 	.short	0x0000


	//----- nvinfo : EIATTR_MAXREG_COUNT
	.align		4
        /*004c*/ 	.byte	0x03, 0x1b
        /*004e*/ 	.short	0x00ff


	//----- nvinfo : EIATTR_MERCURY_ISA_VERSION
	.align		4
        /*0050*/ 	.byte	0x03, 0x5f
        /*0052*/ 	.short	0x0101


	//----- nvinfo : EIATTR_VRC_CTA_INIT_COUNT
	.align		4
        /*0054*/ 	.byte	0x02, 0x4a
	.zero		1
	.zero		1


	//----- nvinfo : EIATTR_EXIT_INSTR_OFFSETS
	.align		4
        /*0058*/ 	.byte	0x04, 0x1c
        /*005a*/ 	.short	(.L_67 - .L_66)


	//   ....[0]....
.L_66:
        /*005c*/ 	.word	0x00000050


	//   ....[1]....
        /*0060*/ 	.word	0x00000cd0


	//----- nvinfo : EIATTR_CBANK_PARAM_SIZE
	.align		4
.L_67:
        /*0064*/ 	.byte	0x03, 0x19
        /*0066*/ 	.short	0x001c


	//----- nvinfo : EIATTR_PARAM_CBANK
	.align		4
        /*0068*/ 	.byte	0x04, 0x0a
        /*006a*/ 	.short	(.L_69 - .L_68)
	.align		4
.L_68:
        /*006c*/ 	.word	index@(.nv.constant0._Z6bakeryPViS0_Pii)
        /*0070*/ 	.short	0x0380
        /*0072*/ 	.short	0x001c


	//----- nvinfo : EIATTR_SW_WAR
	.align		4
.L_69:
        /*0074*/ 	.byte	0x04, 0x36
        /*0076*/ 	.short	(.L_71 - .L_70)
.L_70:
        /*0078*/ 	.word	0x00000008
.L_71:


//--------------------- .nv.info._Z7dekkersPViS0_Pii --------------------------
	.section	.nv.info._Z7dekkersPViS0_Pii,"",@"SHT_CUDA_INFO"
	.sectionflags	@""
	.align	4


	//----- nvinfo : EIATTR_CUDA_API_VERSION
	.align		4
        /*0000*/ 	.byte	0x04, 0x37
        /*0002*/ 	.short	(.L_73 - .L_72)
.L_72:
        /*0004*/ 	.word	0x00000082


	//----- nvinfo : EIATTR_KPARAM_INFO
	.align		4
.L_73:
        /*0008*/ 	.byte	0x04, 0x17
        /*000a*/ 	.short	(.L_75 - .L_74)
.L_74:
        /*000c*/ 	.word	0x00000000
        /*0010*/ 	.short	0x0003
        /*0012*/ 	.short	0x0018
        /*0014*/ 	.byte	0x00, 0xf0, 0x11, 0x00


	//----- nvinfo : EIATTR_KPARAM_INFO
	.align		4
.L_75:
        /*0018*/ 	.byte	0x04, 0x17
        /*001a*/ 	.short	(.L_77 - .L_76)
.L_76:
        /*001c*/ 	.word	0x00000000
        /*0020*/ 	.short	0x0002
        /*0022*/ 	.short	0x0010
        /*0024*/ 	.byte	0x00, 0xf5, 0x21, 0x00


	//----- nvinfo : EIATTR_KPARAM_INFO
	.align		4
.L_77:
        /*0028*/ 	.byte	0x04, 0x17
        /*002a*/ 	.short	(.L_79 - .L_78)
.L_78:
        /*002c*/ 	.word	0x00000000
        /*0030*/ 	.short	0x0001
        /*0032*/ 	.short	0x0008
        /*0034*/ 	.byte	0x00, 0xf5, 0x21, 0x00


	//----- nvinfo : EIATTR_KPARAM_INFO
	.align		4
.L_79:
        /*0038*/ 	.byte	0x04, 0x17
        /*003a*/ 	.short	(.L_81 - .L_80)
.L_80:
        /*003c*/ 	.word	0x00000000
        /*0040*/ 	.short	0x0000
        /*0042*/ 	.short	0x0000
        /*0044*/ 	.byte	0x00, 0xf5, 0x21, 0x00


	//----- nvinfo : EIATTR_SPARSE_MMA_MASK
	.align		4
.L_81:
        /*0048*/ 	.byte	0x03, 0x50
        /*004a*/ 	.short	0x0000


	//----- nvinfo : EIATTR_MAXREG_COUNT
	.align		4
        /*004c*/ 	.byte	0x03, 0x1b
        /*004e*/ 	.short	0x00ff


	//----- nvinfo : EIATTR_MERCURY_ISA_VERSION
	.align		4
        /*0050*/ 	.byte	0x03, 0x5f
        /*0052*/ 	.short	0x0101


	//----- nvinfo : EIATTR_VRC_CTA_INIT_COUNT
	.align		4
        /*0054*/ 	.byte	0x02, 0x4a
	.zero		1
	.zero		1


	//----- nvinfo : EIATTR_EXIT_INSTR_OFFSETS
	.align		4
        /*0058*/ 	.byte	0x04, 0x1c
        /*005a*/ 	.short	(.L_83 - .L_82)


	//   ....[0]....
.L_82:
        /*005c*/ 	.word	0x00000050


	//   ....[1]....
        /*0060*/ 	.word	0x00000410


	//----- nvinfo : EIATTR_CBANK_PARAM_SIZE
	.align		4
.L_83:
        /*0064*/ 	.byte	0x03, 0x19
        /*0066*/ 	.short	0x001c


	//----- nvinfo : EIATTR_PARAM_CBANK
	.align		4
        /*0068*/ 	.byte	0x04, 0x0a
        /*006a*/ 	.short	(.L_85 - .L_84)
	.align		4
.L_84:
        /*006c*/ 	.word	index@(.nv.constant0._Z7dekkersPViS0_Pii)
        /*0070*/ 	.short	0x0380
        /*0072*/ 	.short	0x001c


	//----- nvinfo : EIATTR_SW_WAR
	.align		4
.L_85:
        /*0074*/ 	.byte	0x04, 0x36
        /*0076*/ 	.short	(.L_87 - .L_86)
.L_86:
        /*0078*/ 	.word	0x00000008
.L_87:


//--------------------- .nv.callgraph             --------------------------
	.section	.nv.callgraph,"",@"SHT_CUDA_CALLGRAPH"
	.align	4
	.sectionentsize	8
	.align		4
        /*0000*/ 	.word	0x00000000
	.align		4
        /*0004*/ 	.word	0xffffffff
	.align		4
        /*0008*/ 	.word	0x00000000
	.align		4
        /*000c*/ 	.word	0xfffffffe
	.align		4
        /*0010*/ 	.word	0x00000000
	.align		4
        /*0014*/ 	.word	0xfffffffd
	.align		4
        /*0018*/ 	.word	0x00000000
	.align		4
        /*001c*/ 	.word	0xfffffffc


//--------------------- .text._Z8spinLockPViPii   --------------------------
	.section	.text._Z8spinLockPViPii,"ax",@progbits
	.align	128
        .global         _Z8spinLockPViPii
        .type           _Z8spinLockPViPii,@function
        .size           _Z8spinLockPViPii,(.L_x_34 - _Z8spinLockPViPii)
        .other          _Z8spinLockPViPii,@"STO_CUDA_ENTRY STV_DEFAULT"
_Z8spinLockPViPii:
.text._Z8spinLockPViPii:
[----:B------:R-:W-:Y:S01]  /*0000*/  LDC R1, c[0x0][0x37c] ;  /* 0x0000df00ff017b82 */ /* 0x000fe20000000800 */
[----:B------:R-:W0:Y:S07]  /*0010*/  S2R R0, SR_TID.X ;  /* 0x0000000000007919 */ /* 0x000e2e0000002100 */
[----:B------:R-:W1:Y:S02]  /*0020*/  LDC R2, c[0x0][0x390] ;  /* 0x0000e400ff027b82 */ /* 0x000e640000000800 */
[----:B-1----:R-:W-:-:S04]  /*0030*/  ISETP.GE.AND P0, PT, R2, 0x1, PT ;  /* 0x000000010200780c */ /* 0x002fc80003f06270 */
[----:B0-----:R-:W-:-:S13]  /*0040*/  ISETP.NE.OR P0, PT, R0, RZ, !P0 ;  /* 0x000000ff0000720c */ /* 0x001fda0004705670 */
[----:B------:R-:W-:Y:S05]  /*0050*/  @P0 EXIT ;  /* 0x000000000000094d */ /* 0x000fea0003800000 */
[----:B------:R-:W0:Y:S01]  /*0060*/  LDC.64 R2, c[0x0][0x380] ;  /* 0x0000e000ff027b82 */ /* 0x000e220000000a00 */
[----:B------:R-:W-:Y:S01]  /*0070*/  BSSY.RECONVERGENT B0, `(.L_x_0) ;  /* 0x000001e000007945 */ /* 0x000fe20003800200 */
[----:B------:R-:W-:Y:S01]  /*0080*/  IMAD.MOV.U32 R0, RZ, RZ, RZ ;  /* 0x000000ffff007224 */ /* 0x000fe200078e00ff */
[----:B------:R-:W1:Y:S01]  /*0090*/  LDCU.64 UR4, c[0x0][0x358] ;  /* 0x00006b00ff0477ac */ /* 0x000e620008000a00 */
[----:B------:R-:W-:Y:S01]  /*00a0*/  IMAD.MOV.U32 R9, RZ, RZ, 0x1 ;  /* 0x00000001ff097424 */ /* 0x000fe200078e00ff */
[----:B------:R-:W2:Y:S06]  /*00b0*/  LDCU UR6, c[0x0][0x390] ;  /* 0x00007200ff0677ac */ /* 0x000eac0008000800 */
.L_x_4:
[----:B------:R-:W-:Y:S01]  /*00c0*/  HFMA2 R8, -RZ, RZ, 0, 0 ;  /* 0x00000000ff087431 */ /* 0x000fe200000001ff */
[----:B------:R-:W-:Y:S05]  /*00d0*/  YIELD ;  /* 0x0000000000007946 */ /* 0x000fea0003800000 */
[----:B0-----:R-:W3:Y:S01]  /*00e0*/  ATOMG.E.CAS.STRONG.GPU PT, R4, [R2], R8, R9 ;  /* 0x00000008020473a9 */ /* 0x001ee200001ee109 */
[----:B------:R-:W-:Y:S01]  /*00f0*/  BSSY.RELIABLE B1, `(.L_x_1) ;  /* 0x0000014000017945 */ /* 0x000fe20003800100 */
[----:B---3--:R-:W-:-:S13]  /*0100*/  ISETP.NE.AND P0, PT, R4, 0x1, PT ;  /* 0x000000010400780c */ /* 0x008fda0003f05270 */
[----:B------:R-:W-:Y:S05]  /*0110*/  @!P0 BRA `(.L_x_2) ;  /* 0x0000000000448947 */ /* 0x000fea0003800000 */
[----:B------:R-:W1:Y:S01]  /*0120*/  LDC.64 R4, c[0x0][0x388] ;  /* 0x0000e200ff047b82 */ /* 0x000e620000000a00 */
[----:B------:R-:W-:Y:S06]  /*0130*/  MEMBAR.SC.GPU ;  /* 0x0000000000007992 */ /* 0x000fec0000002000 */
[----:B------:R-:W-:-:S00]  /*0140*/  ERRBAR ;  /* 0x00000000000079ab */ /* 0x000fc00000000000 */
[----:B------:R-:W-:Y:S06]  /*0150*/  CGAERRBAR ;  /* 0x00000000000075ab */ /* 0x000fec0000000000 */
[----:B------:R-:W-:Y:S04]  /*0160*/  CCTL.IVALL ;  /* 0x00000000ff00798f */ /* 0x000fe80002000000 */
[----:B-1----:R-:W3:Y:S02]  /*0170*/  LDG.E R6, desc[UR4][R4.64] ;  /* 0x0000000404067981 */ /* 0x002ee4000c1e1900 */
[----:B---3--:R-:W-:-:S05]  /*0180*/  VIADD R7, R6, 0x1 ;  /* 0x0000000106077836 */ /* 0x008fca0000000000 */
[----:B------:R0:W-:Y:S01]  /*0190*/  STG.E desc[UR4][R4.64], R7 ;  /* 0x0000000704007986 */ /* 0x0001e2000c101904 */
[----:B------:R-:W-:Y:S06]  /*01a0*/  MEMBAR.SC.GPU ;  /* 0x0000000000007992 */ /* 0x000fec0000002000 */
[----:B------:R-:W-:-:S00]  /*01b0*/  ERRBAR ;  /* 0x00000000000079ab */ /* 0x000fc00000000000 */
[----:B------:R-:W-:Y:S06]  /*01c0*/  CGAERRBAR ;  /* 0x00000000000075ab */ /* 0x000fec0000000000 */
[----:B------:R-:W-:Y:S04]  /*01d0*/  CCTL.IVALL ;  /* 0x00000000ff00798f */ /* 0x000fe80002000000 */
[----:B------:R0:W-:Y:S01]  /*01e0*/  STG.E.STRONG.SYS desc[UR4][R2.64], RZ ;  /* 0x000000ff02007986 */ /* 0x0001e2000c115904 */
[----:B------:R-:W-:-:S04]  /*01f0*/  IADD3 R0, PT, PT, R0, 0x1, RZ ;  /* 0x0000000100007810 */ /* 0x000fc80007ffe0ff */
[----:B--2---:R-:W-:-:S13]  /*0200*/  ISETP.NE.AND P0, PT, R0, UR6, PT ;  /* 0x0000000600007c0c */ /* 0x004fda000bf05270 */
[----:B------:R-:W-:Y:S05]  /*0210*/  @!P0 BREAK.RELIABLE B1 ;  /* 0x0000000000018942 */ /* 0x000fea0003800100 */
[----:B0-----:R-:W-:Y:S05]  /*0220*/  @!P0 BRA `(.L_x_3) ;  /* 0x0000000000088947 */ /* 0x001fea0003800000 */
.L_x_2:
[----:B-12---:R-:W-:Y:S05]  /*0230*/  BSYNC.RELIABLE B1 ;  /* 0x0000000000017941 */ /* 0x006fea0003800100 */
.L_x_1:
[----:B------:R-:W-:Y:S05]  /*0240*/  BRA `(.L_x_4) ;  /* 0xfffffffc009c7947 */ /* 0x000fea000383ffff */
.L_x_3:
[----:B------:R-:W-:Y:S05]  /*0250*/  BSYNC.RECONVERGENT B0 ;  /* 0x0000000000007941 */ /* 0x000fea0003800200 */
.L_x_0:
[----:B------:R-:W-:Y:S05]  /*0260*/  EXIT ;  /* 0x000000000000794d */ /* 0x000fea0003800000 */
.L_x_5:
[----:B------:R-:W-:-:S00]  /*0270*/  BRA `(.L_x_5) ;  /* 0xfffffffc00fc7947 */ /* 0x000fc0000383ffff */
[----:B------:R-:W-:-:S00]  /*0280*/  NOP ;  /* 0x0000000000007918 */ /* 0x000fc00000000000 */
[----:B------:R-:W-:-:S00]  /*0290*/  NOP ;  /* 0x0000000000007918 */ /* 0x000fc00000000000 */
[----:B------:R-:W-:-:S00]  /*02a0*/  NOP ;  /* 0x0000000000007918 */ /* 0x000fc00000000000 */
[----:B------:R-:W-:-:S00]  /*02b0*/  NOP ;  /* 0x0000000000007918 */ /* 0x000fc00000000000 */
[----:B------:R-:W-:-:S00]  /*02c0*/  NOP ;  /* 0x0000000000007918 */ /* 0x000fc00000000000 */
[----:B------:R-:W-:-:S00]  /*02d0*/  NOP ;  /* 0x0000000000007918 */ /* 0x000fc00000000000 */
[----:B------:R-:W-:-:S00]  /*02e0*/  NOP ;  /* 0x0000000000007918 */ /* 0x000fc00000000000 */
[----:B------:R-:W-:-:S00]  /*02f0*/  NOP ;  /* 0x0000000000007918 */ /* 0x000fc00000000000 */
.L_x_34:


//--------------------- .text._Z9petersonsPViS0_Pii --------------------------
	.section	.text._Z9petersonsPViS0_Pii,"ax",@progbits
	.align	128
        .global         _Z9petersonsPViS0_Pii
        .type           _Z9petersonsPViS0_Pii,@function
        .size           _Z9petersonsPViS0_Pii,(.L_x_35 - _Z9petersonsPViS0_Pii)
        .other          _Z9petersonsPViS0_Pii,@"STO_CUDA_ENTRY STV_DEFAULT"
_Z9petersonsPViS0_Pii:
.text._Z9petersonsPViS0_Pii:
[----:B------:R-:W-:Y:S01]  /*0000*/  LDC R1, c[0x0][0x37c] ;  /* 0x0000df00ff017b82 */ /* 0x000fe20000000800 */
[----:B------:R-:W0:Y:S07]  /*0010*/  S2R R0, SR_TID.X ;  /* 0x0000000000007919 */ /* 0x000e2e0000002100 */
[----:B------:R-:W1:Y:S02]  /*0020*/  LDC R2, c[0x0][0x398] ;  /* 0x0000e600ff027b82 */ /* 0x000e640000000800 */
[----:B-1----:R-:W-:-:S04]  /*0030*/  ISETP.GE.AND P0, PT, R2, 0x1, PT ;  /* 0x000000010200780c */ /* 0x002fc80003f06270 */
[----:B0-----:R-:W-:-:S13]  /*0040*/  ISETP.NE.OR P0, PT, R0, RZ, !P0 ;  /* 0x000000ff0000720c */ /* 0x001fda0004705670 */
[----:B------:R-:W-:Y:S05]  /*0050*/  @P0 EXIT ;  /* 0x000000000000094d */ /* 0x000fea0003800000 */
[----:B------:R-:W0:Y:S01]  /*0060*/  S2R R13, SR_CTAID.X ;  /* 0x00000000000d7919 */ /* 0x000e220000002500 */
[----:B------:R-:W0:Y:S01]  /*0070*/  LDC.64 R2, c[0x0][0x380] ;  /* 0x0000e000ff027b82 */ /* 0x000e220000000a00 */
[----:B------:R-:W1:Y:S01]  /*0080*/  LDCU UR6, c[0x0][0x370] ;  /* 0x00006e00ff0677ac */ /* 0x000e620008000800 */
[----:B------:R-:W2:Y:S01]  /*0090*/  LDCU.64 UR8, c[0x0][0x358] ;  /* 0x00006b00ff0877ac */ /* 0x000ea20008000a00 */
[----:B------:R-:W-:Y:S01]  /*00a0*/  UMOV UR4, URZ ;  /* 0x000000ff00047c82 */ /* 0x000fe20008000000 */
[----:B-1----:R-:W-:Y:S01]  /*00b0*/  UIADD3 UR5, UPT, UPT, UR6, -0x1, URZ ;  /* 0xffffffff06057890 */ /* 0x002fe2000fffe0ff */
[----:B0-2---:R-:W-:-:S11]  /*00c0*/  IMAD.WIDE.U32 R2, R13, 0x4, R2 ;  /* 0x000000040d027825 */ /* 0x005fd600078e0002 */
.L_x_11:
[----:B0-----:R-:W0:Y:S01]  /*00d0*/  LDCU UR7, c[0x0][0x398] ;  /* 0x00007300ff0777ac */ /* 0x001e220008000800 */
[----:B------:R-:W-:Y:S02]  /*00e0*/  UISETP.NE.AND UP0, UPT, UR5, URZ, UPT ;  /* 0x000000ff0500728c */ /* 0x000fe4000bf05270 */
[----:B------:R-:W-:-:S04]  /*00f0*/  UIADD3 UR4, UPT, UPT, UR4, 0x1, URZ ;  /* 0x0000000104047890 */ /* 0x000fc8000fffe0ff */
[----:B0-----:R-:W-:-:S03]  /*0100*/  UISETP.NE.AND UP1, UPT, UR4, UR7, UPT ;  /* 0x000000070400728c */ /* 0x001fc6000bf25270 */
[----:B------:R-:W-:Y:S08]  /*0110*/  BRA.U !UP0, `(.L_x_6) ;  /* 0x0000000108587547 */ /* 0x000ff0000b800000 */
[----:B------:R-:W-:-:S07]  /*0120*/  IMAD.MOV.U32 R9, RZ, RZ, RZ ;  /* 0x000000ffff097224 */ /* 0x000fce00078e00ff */
.L_x_10:
[----:B------:R-:W0:Y:S01]  /*0130*/  LDC.64 R4, c[0x0][0x388] ;  /* 0x0000e200ff047b82 */ /* 0x000e220000000a00 */
[----:B------:R1:W-:Y:S01]  /*0140*/  STG.E.STRONG.SYS desc[UR8][R2.64], R9 ;  /* 0x0000000902007986 */ /* 0x0003e2000c115908 */
[----:B------:R-:W-:Y:S02]  /*0150*/  IMAD.MOV.U32 R11, RZ, RZ, RZ ;  /* 0x000000ffff0b7224 */ /* 0x000fe400078e00ff */
[----:B0-----:R-:W-:-:S05]  /*0160*/  IMAD.WIDE.U32 R4, R9, 0x4, R4 ;  /* 0x0000000409047825 */ /* 0x001fca00078e0004 */
[----:B------:R1:W-:Y:S02]  /*0170*/  STG.E.STRONG.SYS desc[UR8][R4.64], R13 ;  /* 0x0000000d04007986 */ /* 0x0003e4000c115908 */
.L_x_9:
[----:B------:R-:W-:-:S13]  /*0180*/  ISETP.NE.AND P0, PT, R11, R13, PT ;  /* 0x0000000d0b00720c */ /* 0x000fda0003f05270 */
[----:B------:R-:W-:Y:S05]  /*0190*/  @!P0 BRA `(.L_x_7) ;  /* 0x0000000000208947 */ /* 0x000fea0003800000 */
[----:B------:R-:W0:Y:S02]  /*01a0*/  LDC.64 R6, c[0x0][0x380] ;  /* 0x0000e000ff067b82 */ /* 0x000e240000000a00 */
[----:B0-----:R-:W-:-:S07]  /*01b0*/  IMAD.WIDE.U32 R6, R11, 0x4, R6 ;  /* 0x000000040b067825 */ /* 0x001fce00078e0006 */
.L_x_8:
[----:B------:R-:W2:Y:S02]  /*01c0*/  LDG.E.STRONG.SYS R0, desc[UR8][R6.64] ;  /* 0x0000000806007981 */ /* 0x000ea4000c1f5900 */
[----:B--2---:R-:W-:-:S13]  /*01d0*/  ISETP.GE.AND P0, PT, R0, R9, PT ;  /* 0x000000090000720c */ /* 0x004fda0003f06270 */
[----:B------:R-:W-:Y:S05]  /*01e0*/  @!P0 BRA `(.L_x_7) ;  /* 0x00000000000c8947 */ /* 0x000fea0003800000 */
[----:B------:R-:W2:Y:S02]  /*01f0*/  LDG.E.STRONG.SYS R0, desc[UR8][R4.64] ;  /* 0x0000000804007981 */ /* 0x000ea4000c1f5900 */
[----:B--2---:R-:W-:-:S13]  /*0200*/  ISETP.NE.AND P0, PT, R0, R13, PT ;  /* 0x0000000d0000720c */ /* 0x004fda0003f05270 */
[----:B------:R-:W-:Y:S05]  /*0210*/  @!P0 BRA `(.L_x_8) ;  /* 0xfffffffc00e88947 */ /* 0x000fea000383ffff */
.L_x_7:
[----:B------:R-:W-:-:S05]  /*0220*/  VIADD R11, R11, 0x1 ;  /* 0x000000010b0b7836 */ /* 0x000fca0000000000 */
[----:B------:R-:W-:-:S13]  /*0230*/  ISETP.NE.AND P0, PT, R11, UR6, PT ;  /* 0x000000060b007c0c */ /* 0x000fda000bf05270 */
[----:B------:R-:W-:Y:S05]  /*0240*/  @P0 BRA `(.L_x_9) ;  /* 0xfffffffc00cc0947 */ /* 0x000fea000383ffff */
[----:B-1----:R-:W-:-:S04]  /*0250*/  IADD3 R9, PT, PT, R9, 0x1, RZ ;  /* 0x0000000109097810 */ /* 0x002fc80007ffe0ff */
[----:B------:R-:W-:-:S13]  /*0260*/  ISETP.NE.AND P0, PT, R9, UR5, PT ;  /* 0x0000000509007c0c */ /* 0x000fda000bf05270 */
[----:B------:R-:W-:Y:S05]  /*0270*/  @P0 BRA `(.L_x_10) ;  /* 0xfffffffc00ac0947 */ /* 0x000fea000383ffff */
.L_x_6:
[----:B------:R-:W0:Y:S01]  /*0280*/  LDC.64 R4, c[0x0][0x390] ;  /* 0x0000e400ff047b82 */ /* 0x000e220000000a00 */
[----:B------:R-:W-:Y:S06]  /*0290*/  MEMBAR.SC.GPU ;  /* 0x0000000000007992 */ /* 0x000fec0000002000 */
[----:B------:R-:W-:-:S00]  /*02a0*/  ERRBAR ;  /* 0x00000000000079ab */ /* 0x000fc00000000000 */
[----:B------:R-:W-:Y:S06]  /*02b0*/  CGAERRBAR ;  /* 0x00000000000075ab */ /* 0x000fec0000000000 */
[----:B------:R-:W-:Y:S04]  /*02c0*/  CCTL.IVALL ;  /* 0x00000000ff00798f */ /* 0x000fe80002000000 */
[----:B0-----:R-:W2:Y:S02]  /*02d0*/  LDG.E R0, desc[UR8][R4.64] ;  /* 0x0000000804007981 */ /* 0x001ea4000c1e1900 */
[----:B--2---:R-:W-:-:S05]  /*02e0*/  VIADD R7, R0, 0x1 ;  /* 0x0000000100077836 */ /* 0x004fca0000000000 */
[----:B------:R0:W-:Y:S01]  /*02f0*/  STG.E desc[UR8][R4.64], R7 ;  /* 0x0000000704007986 */ /* 0x0001e2000c101908 */
[----:B------:R-:W-:Y:S06]  /*0300*/  MEMBAR.SC.GPU ;  /* 0x0000000000007992 */ /* 0x000fec0000002000 */
[----:B------:R-:W-:-:S00]  /*0310*/  ERRBAR ;  /* 0x00000000000079ab */ /* 0x000fc00000000000 */
[----:B------:R-:W-:Y:S06]  /*0320*/  CGAERRBAR ;  /* 0x00000000000075ab */ /* 0x000fec0000000000 */
[----:B------:R-:W-:Y:S01]  /*0330*/  CCTL.IVALL ;  /* 0x00000000ff00798f */ /* 0x000fe20002000000 */
[----:B0-----:R-:W-:-:S05]  /*0340*/  MOV R5, 0xffffffff ;  /* 0xffffffff00057802 */ /* 0x001fca0000000f00 */
[----:B------:R0:W-:Y:S01]  /*0350*/  STG.E.STRONG.SYS desc[UR8][R2.64], R5 ;  /* 0x0000000502007986 */ /* 0x0001e2000c115908 */
[----:B------:R-:W-:Y:S05]  /*0360*/  BRA.U UP1, `(.L_x_11) ;  /* 0xfffffffd01587547 */ /* 0x000fea000b83ffff */
[----:B------:R-:W-:Y:S05]  /*0370*/  EXIT ;  /* 0x000000000000794d */ /* 0x000fea0003800000 */
.L_x_12:
        /* <DEDUP_REMOVED lines=16> */
.L_x_35:


//--------------------- .text._Z6bakeryPViS0_Pii  --------------------------
	.section	.text._Z6bakeryPViS0_Pii,"ax",@progbits
	.align	128
        .global         _Z6bakeryPViS0_Pii
        .type           _Z6bakeryPViS0_Pii,@function
        .size           _Z6bakeryPViS0_Pii,(.L_x_36 - _Z6bakeryPViS0_Pii)
        .other          _Z6bakeryPViS0_Pii,@"STO_CUDA_ENTRY STV_DEFAULT"
_Z6bakeryPViS0_Pii:
.text._Z6bakeryPViS0_Pii:
        /* <DEDUP_REMOVED lines=9> */
[----:B------:R-:W2:Y:S06]  /*0090*/  LDCU.64 UR6, c[0x0][0x388] ;  /* 0x00007100ff0677ac */ /* 0x000eac0008000a00 */
[----:B------:R-:W3:Y:S01]  /*00a0*/  LDC.64 R4, c[0x0][0x388] ;  /* 0x0000e200ff047b82 */ /* 0x000ee20000000a00 */
[----:B------:R-:W4:Y:S01]  /*00b0*/  LDCU.64 UR16, c[0x0][0x358] ;  /* 0x00006b00ff1077ac */ /* 0x000f220008000a00 */
[----:B-1----:R-:W-:-:S02]  /*00c0*/  ULOP3.LUT UR9, UR14, 0xf, URZ, 0xc0, !UPT ;  /* 0x0000000f0e097892 */ /* 0x002fc4000f8ec0ff */
[----:B------:R-:W-:Y:S02]  /*00d0*/  ULOP3.LUT UR10, UR14, 0x7, URZ, 0xc0, !UPT ;  /* 0x000000070e0a7892 */ /* 0x000fe4000f8ec0ff */
[----:B------:R-:W-:Y:S02]  /*00e0*/  ULOP3.LUT UR4, UR14, 0xfffffff0, URZ, 0xc0, !UPT ;  /* 0xfffffff00e047892 */ /* 0x000fe4000f8ec0ff */
[----:B--2---:R-:W-:Y:S02]  /*00f0*/  UIADD3 UR6, UP0, UPT, UR6, 0x20, URZ ;  /* 0x0000002006067890 */ /* 0x004fe4000ff1e0ff */
[----:B------:R-:W-:Y:S02]  /*0100*/  UIADD3 UR5, UPT, UPT, UR9, -0x1, URZ ;  /* 0xffffffff09057890 */ /* 0x000fe4000fffe0ff */
[----:B------:R-:W-:Y:S01]  /*0110*/  UIADD3 UR11, UPT, UPT, UR10, -0x1, URZ ;  /* 0xffffffff0a0b7890 */ /* 0x000fe2000fffe0ff */
[----:B0-----:R-:W-:Y:S01]  /*0120*/  IMAD.WIDE.U32 R2, R0, 0x4, R2 ;  /* 0x0000000400027825 */ /* 0x001fe200078e0002 */
[----:B------:R-:W-:-:S02]  /*0130*/  UIADD3.X UR7, UPT, UPT, URZ, UR7, URZ, UP0, !UPT ;  /* 0x00000007ff077290 */ /* 0x000fc400087fe4ff */
[----:B------:R-:W-:Y:S01]  /*0140*/  UIADD3 UR8, UPT, UPT, -UR4, URZ, URZ ;  /* 0x000000ff04087290 */ /* 0x000fe2000fffe1ff */
[----:B---3--:R-:W-:Y:S01]  /*0150*/  IMAD.WIDE.U32 R4, R0, 0x4, R4 ;  /* 0x0000000400047825 */ /* 0x008fe200078e0004 */
[----:B------:R-:W-:Y:S02]  /*0160*/  ULOP3.LUT UR12, UR14, 0x7ffffff0, URZ, 0xc0, !UPT ;  /* 0x7ffffff00e0c7892 */ /* 0x000fe4000f8ec0ff */
[----:B------:R-:W-:Y:S02]  /*0170*/  ULOP3.LUT UR13, UR14, 0x3, URZ, 0xc0, !UPT ;  /* 0x000000030e0d7892 */ /* 0x000fe4000f8ec0ff */
[----:B------:R-:W-:Y:S02]  /*0180*/  UISETP.GE.U32.AND UP0, UPT, UR5, 0x7, UPT ;  /* 0x000000070500788c */ /* 0x000fe4000bf06070 */
[----:B------:R-:W-:Y:S01]  /*0190*/  UISETP.GE.U32.AND UP1, UPT, UR11, 0x3, UPT ;  /* 0x000000030b00788c */ /* 0x000fe2000bf26070 */
[----:B----4-:R-:W-:-:S10]  /*01a0*/  UMOV UR4, URZ ;  /* 0x000000ff00047c82 */ /* 0x010fd40008000000 */
.L_x_25:
[----:B0-----:R-:W-:Y:S01]  /*01b0*/  IMAD.MOV.U32 R9, RZ, RZ, 0x1 ;  /* 0x00000001ff097424 */ /* 0x001fe200078e00ff */
[----:B------:R-:W0:Y:S01]  /*01c0*/  LDCU UR5, c[0x0][0x398] ;  /* 0x00007300ff0577ac */ /* 0x000e220008000800 */
[----:B------:R-:W-:-:S03]  /*01d0*/  CS2R R6, SRZ ;  /* 0x0000000000067805 */ /* 0x000fc6000001ff00 */
[----:B------:R1:W-:Y:S01]  /*01e0*/  STG.E.STRONG.SYS desc[UR16][R2.64], R9 ;  /* 0x0000000902007986 */ /* 0x0003e2000c115910 */
[----:B------:R-:W-:Y:S02]  /*01f0*/  UISETP.GE.U32.AND UP3, UPT, UR14, 0x10, UPT ;  /* 0x000000100e00788c */ /* 0x000fe4000bf66070 */
[----:B------:R-:W-:-:S04]  /*0200*/  UIADD3 UR4, UPT, UPT, UR4, 0x1, URZ ;  /* 0x0000000104047890 */ /* 0x000fc8000fffe0ff */
[----:B0-----:R-:W-:-:S03]  /*0210*/  UISETP.NE.AND UP2, UPT, UR4, UR5, UPT ;  /* 0x000000050400728c */ /* 0x001fc6000bf45270 */
[----:B-1----:R-:W-:Y:S08]  /*0220*/  BRA.U !UP3, `(.L_x_13) ;  /* 0x000000010bf07547 */ /* 0x002ff0000b800000 */
[----:B------:R-:W-:Y:S01]  /*0230*/  IMAD.MOV.U32 R6, RZ, RZ, RZ ;  /* 0x000000ffff067224 */ /* 0x000fe200078e00ff */
[----:B------:R-:W-:Y:S01]  /*0240*/  UMOV UR5, UR8 ;  /* 0x0000000800057c82 */ /* 0x000fe20008000000 */
[----:B------:R-:W-:Y:S02]  /*0250*/  IMAD.U32 R7, RZ, RZ, UR6 ;  /* 0x00000006ff077e24 */ /* 0x000fe4000f8e00ff */
[----:B------:R-:W-:-:S07]  /*0260*/  IMAD.U32 R10, RZ, RZ, UR7 ;  /* 0x00000007ff0a7e24 */ /* 0x000fce000f8e00ff */
.L_x_14:
[----:B0-----:R-:W-:Y:S02]  /*0270*/  IMAD.MOV.U32 R8, RZ, RZ, R7 ;  /* 0x000000ffff087224 */ /* 0x001fe400078e0007 */
[----:B------:R-:W-:-:S05]  /*0280*/  IMAD.MOV.U32 R9, RZ, RZ, R10 ;  /* 0x000000ffff097224 */ /* 0x000fca00078e000a */
[----:B------:R-:W2:Y:S02]  /*0290*/  LDG.E.STRONG.SYS R7, desc[UR16][R8.64+-0x20] ;  /* 0xffffe01008077981 */ /* 0x000ea4000c1f5900 */
[----:B--2--5:R-:W-:-:S13]  /*02a0*/  ISETP.GT.AND P0, PT, R7, R6, PT ;  /* 0x000000060700720c */ /* 0x024fda0003f04270 */
[----:B------:R-:W2:Y:S04]  /*02b0*/  @P0 LDG.E.STRONG.SYS R6, desc[UR16][R8.64+-0x20] ;  /* 0xffffe01008060981 */ /* 0x000ea8000c1f5900 */
[----:B------:R-:W2:Y:S02]  /*02c0*/  LDG.E.STRONG.SYS R7, desc[UR16][R8.64+-0x1c] ;  /* 0xffffe41008077981 */ /* 0x000ea4000c1f5900 */
[----:B--2---:R-:W-:-:S13]  /*02d0*/  ISETP.GT.AND P0, PT, R7, R6, PT ;  /* 0x000000060700720c */ /* 0x004fda0003f04270 */
        /* <DEDUP_REMOVED lines=40> */
[----:B------:R-:W2:Y:S01]  /*0560*/  LDG.E.STRONG.SYS R7, desc[UR16][R8.64+0x1c] ;  /* 0x00001c1008077981 */ /* 0x000ea2000c1f5900 */
[----:B------:R-:W-:-:S04]  /*0570*/  UIADD3 UR5, UPT, UPT, UR5, 0x10, URZ ;  /* 0x0000001005057890 */ /* 0x000fc8000fffe0ff */
[----:B------:R-:W-:Y:S01]  /*0580*/  UISETP.NE.AND UP3, UPT, UR5, URZ, UPT ;  /* 0x000000ff0500728c */ /* 0x000fe2000bf65270 */
[----:B--2---:R-:W-:-:S13]  /*0590*/  ISETP.GT.AND P0, PT, R7, R6, PT ;  /* 0x000000060700720c */ /* 0x004fda0003f04270 */
[----:B------:R0:W5:Y:S01]  /*05a0*/  @P0 LDG.E.STRONG.SYS R6, desc[UR16][R8.64+0x1c] ;  /* 0x00001c1008060981 */ /* 0x000162000c1f5900 */
[----:B------:R-:W-:-:S05]  /*05b0*/  IADD3 R7, P0, PT, R8, 0x40, RZ ;  /* 0x0000004008077810 */ /* 0x000fca0007f1e0ff */
[----:B------:R-:W-:Y:S01]  /*05c0*/  IMAD.X R10, RZ, RZ, R9, P0 ;  /* 0x000000ffff0a7224 */ /* 0x000fe200000e0609 */
[----:B------:R-:W-:Y:S07]  /*05d0*/  BRA.U UP3, `(.L_x_14) ;  /* 0xfffffffd03247547 */ /* 0x000fee000b83ffff */
[----:B------:R-:W-:-:S07]  /*05e0*/  IMAD.U32 R7, RZ, RZ, UR12 ;  /* 0x0000000cff077e24 */ /* 0x000fce000f8e00ff */
.L_x_13:
[----:B------:R-:W-:-:S09]  /*05f0*/  UISETP.NE.AND UP3, UPT, UR9, URZ, UPT ;  /* 0x000000ff0900728c */ /* 0x000fd2000bf65270 */
[----:B------:R-:W-:Y:S05]  /*0600*/  BRA.U !UP3, `(.L_x_15) ;  /* 0x000000050b107547 */ /* 0x000fea000b800000 */
[----:B------:R-:W-:Y:S05]  /*0610*/  BRA.U !UP0, `(.L_x_16) ;  /* 0x0000000108707547 */ /* 0x000fea000b800000 */
[----:B0-----:R-:W0:Y:S02]  /*0620*/  LDC.64 R8, c[0x0][0x388] ;  /* 0x0000e200ff087b82 */ /* 0x001e240000000a00 */
[----:B0-----:R-:W-:-:S05]  /*0630*/  IMAD.WIDE.U32 R8, R7, 0x4, R8 ;  /* 0x0000000407087825 */ /* 0x001fca00078e0008 */
        /* <DEDUP_REMOVED lines=23> */
[----:B------:R-:W-:Y:S05]  /*07b0*/  @!P0 BRA `(.L_x_17) ;  /* 0x0000000000048947 */ /* 0x000fea0003800000 */
[----:B------:R0:W5:Y:S02]  /*07c0*/  LDG.E.STRONG.SYS R6, desc[UR16][R8.64+0x1c] ;  /* 0x00001c1008067981 */ /* 0x000164000c1f5900 */
.L_x_17:
[----:B------:R-:W-:-:S07]  /*07d0*/  VIADD R7, R7, 0x8 ;  /* 0x0000000807077836 */ /* 0x000fce0000000000 */
.L_x_16:
        /* <DEDUP_REMOVED lines=18> */
.L_x_19:
[----:B------:R-:W-:-:S07]  /*0900*/  VIADD R7, R7, 0x4 ;  /* 0x0000000407077836 */ /* 0x000fce0000000000 */
.L_x_18:
[----:B------:R-:W-:-:S09]  /*0910*/  UISETP.NE.AND UP3, UPT, UR13, URZ, UPT ;  /* 0x000000ff0d00728c */ /* 0x000fd2000bf65270 */
[----:B------:R-:W-:Y:S05]  /*0920*/  BRA.U !UP3, `(.L_x_15) ;  /* 0x000000010b487547 */ /* 0x000fea000b800000 */
[----:B0-----:R-:W0:Y:S02]  /*0930*/  LDC.64 R8, c[0x0][0x388] ;  /* 0x0000e200ff087b82 */ /* 0x001e240000000a00 */
[----:B0-----:R-:W-:-:S05]  /*0940*/  IMAD.WIDE.U32 R8, R7, 0x4, R8 ;  /* 0x0000000407087825 */ /* 0x001fca00078e0008 */
[----:B------:R-:W2:Y:S01]  /*0950*/  LDG.E.STRONG.SYS R7, desc[UR16][R8.64] ;  /* 0x0000001008077981 */ /* 0x000ea2000c1f5900 */
[----:B------:R-:W-:Y:S01]  /*0960*/  UISETP.NE.AND UP3, UPT, UR13, 0x1, UPT ;  /* 0x000000010d00788c */ /* 0x000fe2000bf65270 */
[----:B--2--5:R-:W-:-:S13]  /*0970*/  ISETP.GT.AND P0, PT, R7, R6, PT ;  /* 0x000000060700720c */ /* 0x024fda0003f04270 */
[----:B------:R-:W-:Y:S05]  /*0980*/  @!P0 BRA `(.L_x_20) ;  /* 0x0000000000048947 */ /* 0x000fea0003800000 */
[----:B------:R0:W5:Y:S02]  /*0990*/  LDG.E.STRONG.SYS R6, desc[UR16][R8.64] ;  /* 0x0000001008067981 */ /* 0x000164000c1f5900 */
.L_x_20:
[----:B------:R-:W-:Y:S05]  /*09a0*/  BRA.U !UP3, `(.L_x_15) ;  /* 0x000000010b287547 */ /* 0x000fea000b800000 */
[----:B------:R-:W2:Y:S01]  /*09b0*/  LDG.E.STRONG.SYS R7, desc[UR16][R8.64+0x4] ;  /* 0x0000041008077981 */ /* 0x000ea2000c1f5900 */
[----:B------:R-:W-:Y:S01]  /*09c0*/  UISETP.NE.AND UP3, UPT, UR13, 0x2, UPT ;  /* 0x000000020d00788c */ /* 0x000fe2000bf65270 */
[----:B--2--5:R-:W-:-:S13]  /*09d0*/  ISETP.GT.AND P0, PT, R7, R6, PT ;  /* 0x000000060700720c */ /* 0x024fda0003f04270 */
[----:B------:R-:W-:Y:S05]  /*09e0*/  @!P0 BRA `(.L_x_21) ;  /* 0x0000000000048947 */ /* 0x000fea0003800000 */
[----:B------:R1:W5:Y:S02]  /*09f0*/  LDG.E.STRONG.SYS R6, desc[UR16][R8.64+0x4] ;  /* 0x0000041008067981 */ /* 0x000364000c1f5900 */
.L_x_21:
[----:B------:R-:W-:Y:S05]  /*0a00*/  BRA.U !UP3, `(.L_x_15) ;  /* 0x000000010b107547 */ /* 0x000fea000b800000 */
[----:B------:R-:W2:Y:S02]  /*0a10*/  LDG.E.STRONG.SYS R7, desc[UR16][R8.64+0x8] ;  /* 0x0000081008077981 */ /* 0x000ea4000c1f5900 */
[----:B--2--5:R-:W-:-:S13]  /*0a20*/  ISETP.GT.AND P0, PT, R7, R6, PT ;  /* 0x000000060700720c */ /* 0x024fda0003f04270 */
[----:B------:R-:W-:Y:S05]  /*0a30*/  @!P0 BRA `(.L_x_15) ;  /* 0x0000000000048947 */ /* 0x000fea0003800000 */
[----:B------:R2:W5:Y:S02]  /*0a40*/  LDG.E.STRONG.SYS R6, desc[UR16][R8.64+0x8] ;  /* 0x0000081008067981 */ /* 0x000564000c1f5900 */
.L_x_15:
[----:B-----5:R-:W-:-:S05]  /*0a50*/  VIADD R7, R6, 0x1 ;  /* 0x0000000106077836 */ /* 0x020fca0000000000 */
[----:B------:R3:W-:Y:S01]  /*0a60*/  STG.E.STRONG.SYS desc[UR16][R4.64], R7 ;  /* 0x0000000704007986 */ /* 0x0007e2000c115910 */
[----:B------:R-:W-:Y:S06]  /*0a70*/  MEMBAR.SC.GPU ;  /* 0x0000000000007992 */ /* 0x000fec0000002000 */
[----:B------:R-:W-:-:S00]  /*0a80*/  ERRBAR ;  /* 0x00000000000079ab */ /* 0x000fc00000000000 */
[----:B------:R-:W-:Y:S06]  /*0a90*/  CGAERRBAR ;  /* 0x00000000000075ab */ /* 0x000fec0000000000 */
[----:B------:R-:W-:Y:S01]  /*0aa0*/  CCTL.IVALL ;  /* 0x00000000ff00798f */ /* 0x000fe20002000000 */
[----:B---3--:R-:W-:-:S07]  /*0ab0*/  IMAD.MOV.U32 R11, RZ, RZ, RZ ;  /* 0x000000ffff0b7224 */ /* 0x008fce00078e00ff */
.L_x_24:
[----:B------:R-:W3:Y:S01]  /*0ac0*/  LDC.64 R6, c[0x0][0x380] ;  /* 0x0000e000ff067b82 */ /* 0x000ee20000000a00 */
[----:B------:R-:W-:-:S07]  /*0ad0*/  ISETP.GE.U32.AND P0, PT, R11, R0, PT ;  /* 0x000000000b00720c */ /* 0x000fce0003f06070 */
[----:B012---:R-:W0:Y:S01]  /*0ae0*/  LDC.64 R8, c[0x0][0x388] ;  /* 0x0000e200ff087b82 */ /* 0x007e220000000a00 */
[----:B---3--:R-:W-:-:S04]  /*0af0*/  IMAD.WIDE.U32 R6, R11, 0x4, R6 ;  /* 0x000000040b067825 */ /* 0x008fc800078e0006 */
[----:B0-----:R-:W-:-:S07]  /*0b00*/  IMAD.WIDE.U32 R8, R11, 0x4, R8 ;  /* 0x000000040b087825 */ /* 0x001fce00078e0008 */
.L_x_23:
[----:B------:R-:W2:Y:S02]  /*0b10*/  LDG.E.STRONG.SYS R10, desc[UR16][R6.64] ;  /* 0x00000010060a7981 */ /* 0x000ea4000c1f5900 */
[----:B--2---:R-:W-:-:S13]  /*0b20*/  ISETP.NE.AND P1, PT, R10, RZ, PT ;  /* 0x000000ff0a00720c */ /* 0x004fda0003f25270 */
[----:B------:R-:W-:Y:S05]  /*0b30*/  @!P1 BRA `(.L_x_22) ;  /* 0x0000000000209947 */ /* 0x000fea0003800000 */
[----:B------:R-:W2:Y:S04]  /*0b40*/  LDG.E.STRONG.SYS R10, desc[UR16][R8.64] ;  /* 0x00000010080a7981 */ /* 0x000ea8000c1f5900 */
[----:B------:R-:W2:Y:S02]  /*0b50*/  LDG.E.STRONG.SYS R13, desc[UR16][R4.64] ;  /* 0x00000010040d7981 */ /* 0x000ea4000c1f5900 */
[----:B--2---:R-:W-:-:S13]  /*0b60*/  ISETP.GE.AND P1, PT, R10, R13, PT ;  /* 0x0000000d0a00720c */ /* 0x004fda0003f26270 */
[----:B------:R-:W-:Y:S05]  /*0b70*/  @!P1 BRA `(.L_x_23) ;  /* 0xfffffffc00e49947 */ /* 0x000fea000383ffff */
[----:B------:R-:W2:Y:S04]  /*0b80*/  LDG.E.STRONG.SYS R10, desc[UR16][R8.64] ;  /* 0x00000010080a7981 */ /* 0x000ea8000c1f5900 */
[----:B------:R-:W2:Y:S02]  /*0b90*/  LDG.E.STRONG.SYS R13, desc[UR16][R4.64] ;  /* 0x00000010040d7981 */ /* 0x000ea4000c1f5900 */
[----:B--2---:R-:W-:-:S13]  /*0ba0*/  ISETP.EQ.AND P1, PT, R10, R13, PT ;  /* 0x0000000d0a00720c */ /* 0x004fda0003f22270 */
[----:B------:R-:W-:Y:S05]  /*0bb0*/  @!P0 BRA P1, `(.L_x_23) ;  /* 0xfffffffc00d48947 */ /* 0x000fea000083ffff */
.L_x_22:
[----:B------:R-:W-:-:S05]  /*0bc0*/  VIADD R11, R11, 0x1 ;  /* 0x000000010b0b7836 */ /* 0x000fca0000000000 */
[----:B------:R-:W-:-:S13]  /*0bd0*/  ISETP.NE.AND P0, PT, R11, UR14, PT ;  /* 0x0000000e0b007c0c */ /* 0x000fda000bf05270 */
[----:B------:R-:W-:Y:S05]  /*0be0*/  @P0 BRA `(.L_x_24) ;  /* 0xfffffffc00b40947 */ /* 0x000fea000383ffff */
        /* <DEDUP_REMOVED lines=11> */
[----:B------:R-:W-:Y:S04]  /*0ca0*/  CCTL.IVALL ;  /* 0x00000000ff00798f */ /* 0x000fe80002000000 */
[----:B------:R0:W-:Y:S01]  /*0cb0*/  STG.E.STRONG.SYS desc[UR16][R2.64], RZ ;  /* 0x000000ff02007986 */ /* 0x0001e2000c115910 */
[----:B------:R-:W-:Y:S05]  /*0cc0*/  BRA.U UP2, `(.L_x_25) ;  /* 0xfffffff502387547 */ /* 0x000fea000b83ffff */
[----:B------:R-:W-:Y:S05]  /*0cd0*/  EXIT ;  /* 0x000000000000794d */ /* 0x000fea0003800000 */
.L_x_26:
        /* <DEDUP_REMOVED lines=10> */
.L_x_36:


//--------------------- .text._Z7dekkersPViS0_Pii --------------------------
	.section	.text._Z7dekkersPViS0_Pii,"ax",@progbits
	.align	128
        .global         _Z7dekkersPViS0_Pii
        .type           _Z7dekkersPViS0_Pii,@function
        .size           _Z7dekkersPViS0_Pii,(.L_x_37 - _Z7dekkersPViS0_Pii)
        .other          _Z7dekkersPViS0_Pii,@"STO_CUDA_ENTRY STV_DEFAULT"
_Z7dekkersPViS0_Pii:
.text._Z7dekkersPViS0_Pii:
[----:B------:R-:W-:Y:S01]  /*0000*/  LDC R1, c[0x0][0x37c] ;  /* 0x0000df00ff017b82 */ /* 0x000fe20000000800 */
[----:B------:R-:W0:Y:S07]  /*0010*/  S2R R0, SR_TID.X ;  /* 0x0000000000007919 */ /* 0x000e2e0000002100 */
[----:B------:R-:W1:Y:S02]  /*0020*/  LDC R2, c[0x0][0x398] ;  /* 0x0000e600ff027b82 */ /* 0x000e640000000800 */
[----:B-1----:R-:W-:-:S04]  /*0030*/  ISETP.GE.AND P0, PT, R2, 0x1, PT ;  /* 0x000000010200780c */ /* 0x002fc80003f06270 */
[----:B0-----:R-:W-:-:S13]  /*0040*/  ISETP.NE.OR P0, PT, R0, RZ, !P0 ;  /* 0x000000ff0000720c */ /* 0x001fda0004705670 */
[----:B------:R-:W-:Y:S05]  /*0050*/  @P0 EXIT ;  /* 0x000000000000094d */ /* 0x000fea0003800000 */
[----:B------:R-:W0:Y:S01]  /*0060*/  S2R R9, SR_CTAID.X ;  /* 0x0000000000097919 */ /* 0x000e220000002500 */
[----:B------:R-:W1:Y:S01]  /*0070*/  LDC.64 R2, c[0x0][0x380] ;  /* 0x0000e000ff027b82 */ /* 0x000e620000000a00 */
[----:B------:R-:W2:Y:S01]  /*0080*/  LDCU UR4, c[0x0][0x370] ;  /* 0x00006e00ff0477ac */ /* 0x000ea20008000800 */
[----:B------:R-:W3:Y:S01]  /*0090*/  LDCU.64 UR8, c[0x0][0x358] ;  /* 0x00006b00ff0877ac */ /* 0x000ee20008000a00 */
[----:B--2---:R-:W-:-:S03]  /*00a0*/  UIADD3 UR6, UPT, UPT, -UR4, URZ, URZ ;  /* 0x000000ff04067290 */ /* 0x004fc6000fffe1ff */
[----:B------:R-:W-:Y:S01]  /*00b0*/  UMOV UR4, URZ ;  /* 0x000000ff00047c82 */ /* 0x000fe20008000000 */
[----:B0-----:R-:W-:Y:S02]  /*00c0*/  IMAD.MOV R6, RZ, RZ, -R9 ;  /* 0x000000ffff067224 */ /* 0x001fe400078e0a09 */
[----:B-1-3--:R-:W-:-:S07]  /*00d0*/  IMAD.WIDE.U32 R2, R9, 0x4, R2 ;  /* 0x0000000409027825 */ /* 0x00afce00078e0002 */
.L_x_32:
[----:B0-----:R-:W-:Y:S01]  /*00e0*/  IMAD.MOV.U32 R5, RZ, RZ, 0x1 ;  /* 0x00000001ff057424 */ /* 0x001fe200078e00ff */
[----:B------:R-:W0:Y:S04]  /*00f0*/  LDCU UR5, c[0x0][0x398] ;  /* 0x00007300ff0577ac */ /* 0x000e280008000800 */
[----:B------:R1:W-:Y:S01]  /*0100*/  STG.E.STRONG.SYS desc[UR8][R2.64], R5 ;  /* 0x0000000502007986 */ /* 0x0003e2000c115908 */
[----:B------:R-:W-:-:S04]  /*0110*/  UIADD3 UR4, UPT, UPT, UR4, 0x1, URZ ;  /* 0x0000000104047890 */ /* 0x000fc8000fffe0ff */
[----:B01----:R-:W-:-:S11]  /*0120*/  UISETP.NE.AND UP0, UPT, UR4, UR5, UPT ;  /* 0x000000050400728c */ /* 0x003fd6000bf05270 */
.L_x_30:
[----:B------:R-:W-:Y:S01]  /*0130*/  IMAD.MOV.U32 R0, RZ, RZ, R6 ;  /* 0x000000ffff007224 */ /* 0x000fe200078e0006 */
[----:B0-----:R-:W0:Y:S01]  /*0140*/  LDCU.64 UR10, c[0x0][0x380] ;  /* 0x00007000ff0a77ac */ /* 0x001e220008000a00 */
[----:B-1----:R-:W-:-:S05]  /*0150*/  UMOV UR5, UR6 ;  /* 0x0000000600057c82 */ /* 0x002fca0008000000 */
.L_x_31:
[----:B------:R-:W-:-:S13]  /*0160*/  ISETP.NE.AND P0, PT, R0, RZ, PT ;  /* 0x000000ff0000720c */ /* 0x000fda0003f05270 */
[----:B------:R-:W-:Y:S05]  /*0170*/  @!P0 BRA `(.L_x_27) ;  /* 0x0000000000488947 */ /* 0x000fea0003800000 */
[----:B0-----:R-:W-:Y:S01]  /*0180*/  MOV R4, UR10 ;  /* 0x0000000a00047c02 */ /* 0x001fe20008000f00 */
[----:B------:R-:W-:-:S05]  /*0190*/  IMAD.U32 R5, RZ, RZ, UR11 ;  /* 0x0000000bff057e24 */ /* 0x000fca000f8e00ff */
[----:B------:R-:W2:Y:S02]  /*01a0*/  LDG.E.STRONG.SYS R4, desc[UR8][R4.64] ;  /* 0x0000000804047981 */ /* 0x000ea4000c1f5900 */
[----:B--2---:R-:W-:-:S13]  /*01b0*/  ISETP.NE.AND P0, PT, R4, 0x1, PT ;  /* 0x000000010400780c */ /* 0x004fda0003f05270 */
[----:B------:R-:W-:Y:S05]  /*01c0*/  @P0 BRA `(.L_x_27) ;  /* 0x0000000000340947 */ /* 0x000fea0003800000 */
[----:B------:R0:W-:Y:S01]  /*01d0*/  STG.E.STRONG.SYS desc[UR8][R2.64], RZ ;  /* 0x000000ff02007986 */ /* 0x0001e2000c115908 */
[----:B------:R-:W1:Y:S02]  /*01e0*/  LDC.64 R4, c[0x0][0x388] ;  /* 0x0000e200ff047b82 */ /* 0x000e640000000a00 */
.L_x_29:
[----:B-1----:R-:W2:Y:S02]  /*01f0*/  LDG.E.STRONG.SYS R0, desc[UR8][R4.64] ;  /* 0x0000000804007981 */ /* 0x002ea4000c1f5900 */
[----:B--2---:R-:W-:-:S13]  /*0200*/  ISETP.NE.AND P0, PT, R0, -0x1, PT ;  /* 0xffffffff0000780c */ /* 0x004fda0003f05270 */
[----:B------:R-:W-:Y:S05]  /*0210*/  @!P0 BRA `(.L_x_28) ;  /* 0x00000000000c8947 */ /* 0x000fea0003800000 */
[----:B------:R-:W2:Y:S02]  /*0220*/  LDG.E.STRONG.SYS R0, desc[UR8][R4.64] ;  /* 0x0000000804007981 */ /* 0x000ea4000c1f5900 */
[----:B--2---:R-:W-:-:S13]  /*0230*/  ISETP.NE.AND P0, PT, R0, R9, PT ;  /* 0x000000090000720c */ /* 0x004fda0003f05270 */
[----:B------:R-:W-:Y:S05]  /*0240*/  @P0 BRA `(.L_x_29) ;  /* 0xfffffffc00e80947 */ /* 0x000fea000383ffff */
.L_x_28:
[----:B------:R-:W1:Y:S01]  /*0250*/  LDC.64 R4, c[0x0][0x388] ;  /* 0x0000e200ff047b82 */ /* 0x000e620000000a00 */
[----:B------:R-:W-:Y:S01]  /*0260*/  IMAD.MOV.U32 R7, RZ, RZ, 0x1 ;  /* 0x00000001ff077424 */ /* 0x000fe200078e00ff */
[----:B-1----:R1:W-:Y:S04]  /*0270*/  STG.E.STRONG.SYS desc[UR8][R4.64], R9 ;  /* 0x0000000904007986 */ /* 0x0023e8000c115908 */
[----:B------:R1:W-:Y:S01]  /*0280*/  STG.E.STRONG.SYS desc[UR8][R2.64], R7 ;  /* 0x0000000702007986 */ /* 0x0003e2000c115908 */
[----:B------:R-:W-:Y:S05]  /*0290*/  BRA `(.L_x_30) ;  /* 0xfffffffc00a47947 */ /* 0x000fea000383ffff */
.L_x_27:
[----:B0-----:R-:W-:Y:S01]  /*02a0*/  UIADD3 UR10, UP1, UPT, UR10, 0x4, URZ ;  /* 0x000000040a0a7890 */ /* 0x001fe2000ff3e0ff */
[----:B------:R-:W-:Y:S01]  /*02b0*/  IADD3 R0, PT, PT, R0, 0x1, RZ ;  /* 0x0000000100007810 */ /* 0x000fe20007ffe0ff */
[----:B------:R-:W-:Y:S02]  /*02c0*/  UIADD3 UR5, UPT, UPT, UR5, 0x1, URZ ;  /* 0x0000000105057890 */ /* 0x000fe4000fffe0ff */
[----:B------:R-:W-:Y:S02]  /*02d0*/  UIADD3.X UR11, UPT, UPT, URZ, UR11, URZ, UP1, !UPT ;  /* 0x0000000bff0b7290 */ /* 0x000fe40008ffe4ff */
[----:B------:R-:W-:-:S09]  /*02e0*/  UISETP.NE.AND UP1, UPT, UR5, URZ, UPT ;  /* 0x000000ff0500728c */ /* 0x000fd2000bf25270 */
[----:B------:R-:W-:Y:S05]  /*02f0*/  BRA.U UP1, `(.L_x_31) ;  /* 0xfffffffd01987547 */ /* 0x000fea000b83ffff */
        /* <DEDUP_REMOVED lines=11> */
[----:B------:R-:W-:Y:S02]  /*03b0*/  CCTL.IVALL ;  /* 0x00000000ff00798f */ /* 0x000fe40002000000 */
[----:B0-----:R-:W0:Y:S01]  /*03c0*/  LDC.64 R4, c[0x0][0x388] ;  /* 0x0000e200ff047b82 */ /* 0x001e220000000a00 */
[----:B------:R-:W-:-:S05]  /*03d0*/  MOV R7, 0xffffffff ;  /* 0xffffffff00077802 */ /* 0x000fca0000000f00 */
[----:B0-----:R0:W-:Y:S04]  /*03e0*/  STG.E.STRONG.SYS desc[UR8][R4.64], R7 ;  /* 0x0000000704007986 */ /* 0x0011e8000c115908 */
[----:B------:R0:W-:Y:S01]  /*03f0*/  STG.E.STRONG.SYS desc[UR8][R2.64], RZ ;  /* 0x000000ff02007986 */ /* 0x0001e2000c115908 */
[----:B------:R-:W-:Y:S05]  /*0400*/  BRA.U UP0, `(.L_x_32) ;  /* 0xfffffffd00347547 */ /* 0x000fea000b83ffff */
[----:B------:R-:W-:Y:S05]  /*0410*/  EXIT ;  /* 0x000000000000794d */ /* 0x000fea0003800000 */
.L_x_33:
        /* <DEDUP_REMOVED lines=14> */
.L_x_37:


//--------------------- .nv.shared.reserved.0     --------------------------
	.section	.nv.shared.reserved.0,"aw",@nobits
	.weak		__nv_reservedSMEM_offset_0_alias
	.size		__nv_reservedSMEM_offset_0_alias, 0, 64
	.other		__nv_reservedSMEM_offset_0_alias,@"STO_CUDA_RESERVED_SHARED STV_DEFAULT"
__nv_reservedSMEM_offset_0_alias:
	.zero		0
	.zero		64


//--------------------- .nv.constant0._Z8spinLockPViPii --------------------------
	.section	.nv.constant0._Z8spinLockPViPii,"a",@progbits
	.sectionflags	@""
	.align	4
.nv.constant0._Z8spinLockPViPii:
	.zero		916


//--------------------- .nv.constant0._Z9petersonsPViS0_Pii --------------------------
	.section	.nv.constant0._Z9petersonsPViS0_Pii,"a",@progbits
	.sectionflags	@""
	.align	4
.nv.constant0._Z9petersonsPViS0_Pii:
	.zero		924


//--------------------- .nv.constant0._Z6bakeryPViS0_Pii --------------------------
	.section	.nv.constant0._Z6bakeryPViS0_Pii,"a",@progbits
	.sectionflags	@""
	.align	4
.nv.constant0._Z6bakeryPViS0_Pii:
	.zero		924


//--------------------- .nv.constant0._Z7dekkersPViS0_Pii --------------------------
	.section	.nv.constant0._Z7dekkersPViS0_Pii,"a",@progbits
	.sectionflags	@""
	.align	4
.nv.constant0._Z7dekkersPViS0_Pii:
	.zero		924


//--------------------- SYMBOLS --------------------------

	.type		.nv.reservedSmem.offset0,@object
	.size		.nv.reservedSmem.offset0,0x4
